	.target	sm_90a

	.elftype	@"ET_EXEC"


//--------------------- .note.nv.tkinfo           --------------------------
	.section	.note.nv.tkinfo,"",@"SHT_NOTE"
	.sectionflags	@"SHF_NOTE_NV_TKINFO"
	.tkinfo
        /*0018*/ 	.word	0x00000002
        /*0030*/ 	.string	""
        /*0030*/ 	.string	"ptxas"
        /*0030*/ 	.string	"Cuda compilation tools, release 13.0, V13.0.88"
        /*0030*/ 	.string	"Build cuda_13.0.r13.0/compiler.36424714_0"
        /*0030*/ 	.string	"-arch sm_90a -m 64 "



//--------------------- .note.nv.cuinfo           --------------------------
	.section	.note.nv.cuinfo,"",@"SHT_NOTE"
	.sectionflags	@"SHF_NOTE_NV_CUINFO"
        /*0018*/ 	.short	0x0002
        /*001a*/ 	.short	0x005a
        /*001c*/ 	.short	0x0082
	.zero		2


//--------------------- .nv.info                  --------------------------
	.section	.nv.info,"",@"SHT_CUDA_INFO"
	.align	4


	//----- nvinfo : EIATTR_REGCOUNT
	.align		4
        /*0000*/ 	.byte	0x04, 0x2f
        /*0002*/ 	.short	(.L_15 - .L_14)
	.align		4
.L_14:
        /*0004*/ 	.word	index@(_ZN7cutlass13device_kernelINS_4gemm6kernel13GemmUniversalIN4cute5tupleIJiiiiEEENS1_10collective13CollectiveMmaINS1_34MainloopSm90TmaGmmaWarpSpecializedILi9ENS5_IJNS4_1CILi2EEENSA_ILi1EEESC_EEENS1_35KernelTmaWarpSpecializedCooperativeEEENS5_IJNSA_ILi192EEESG_NSA_ILi32EEEEEENS_10bfloat16_tENS5_IJlSC_lEEESJ_SK_NS4_8TiledMMAINS4_8MMA_AtomIJNS4_4SM904GMMA28MMA_64x192x16_F32BF16BF16_SSILNSO_5MajorE0ELSQ_0ELNSO_7ScaleInE1ELSR_1EEEEEENS4_6LayoutISD_NS5_IJSC_NSA_ILi0EEESV_EEEEENS5_IJNS4_10UnderscoreESY_SY_EEEEENS4_13SM90_TMA_LOADENS4_14ComposedLayoutINS4_7SwizzleILi2ELi4ELi3EEENS4_18smem_ptr_flag_bitsILi16EEENSU_INS5_IJNSA_ILi8EEESH_EEENS5_IJSH_SC_EEEEEEEvNS4_8identityENS4_23SM90_TMA_LOAD_MULTICASTES1B_vS1C_EENS_8epilogue10collective6detail29Sm90TmaWarpSpecializedAdapterINS1G_15DefaultEpilogueISJ_SK_SK_NS1F_6thread17LinearCombinationISJ_Li1EffLNS1K_9ScaleType4KindE0ELNS_15FloatRoundStyleE2ESJ_EENS1_15EpilogueDefaultEEEEEvvEEEEvNT_6ParamsE)
        /*0008*/ 	.word	0x000000a8


	//----- nvinfo : EIATTR_FRAME_SIZE
	.align		4
.L_15:
        /*000c*/ 	.byte	0x04, 0x11
        /*000e*/ 	.short	(.L_17 - .L_16)
	.align		4
.L_16:
        /*0010*/ 	.word	index@(_ZN7cutlass13device_kernelINS_4gemm6kernel13GemmUniversalIN4cute5tupleIJiiiiEEENS1_10collective13CollectiveMmaINS1_34MainloopSm90TmaGmmaWarpSpecializedILi9ENS5_IJNS4_1CILi2EEENSA_ILi1EEESC_EEENS1_35KernelTmaWarpSpecializedCooperativeEEENS5_IJNSA_ILi192EEESG_NSA_ILi32EEEEEENS_10bfloat16_tENS5_IJlSC_lEEESJ_SK_NS4_8TiledMMAINS4_8MMA_AtomIJNS4_4SM904GMMA28MMA_64x192x16_F32BF16BF16_SSILNSO_5MajorE0ELSQ_0ELNSO_7ScaleInE1ELSR_1EEEEEENS4_6LayoutISD_NS5_IJSC_NSA_ILi0EEESV_EEEEENS5_IJNS4_10UnderscoreESY_SY_EEEEENS4_13SM90_TMA_LOADENS4_14ComposedLayoutINS4_7SwizzleILi2ELi4ELi3EEENS4_18smem_ptr_flag_bitsILi16EEENSU_INS5_IJNSA_ILi8EEESH_EEENS5_IJSH_SC_EEEEEEEvNS4_8identityENS4_23SM90_TMA_LOAD_MULTICASTES1B_vS1C_EENS_8epilogue10collective6detail29Sm90TmaWarpSpecializedAdapterINS1G_15DefaultEpilogueISJ_SK_SK_NS1F_6thread17LinearCombinationISJ_Li1EffLNS1K_9ScaleType4KindE0ELNS_15FloatRoundStyleE2ESJ_EENS1_15EpilogueDefaultEEEEEvvEEEEvNT_6ParamsE)
        /*0014*/ 	.word	0x00000008


	//----- nvinfo : EIATTR_MIN_STACK_SIZE
	.align		4
.L_17:
        /*0018*/ 	.byte	0x04, 0x12
        /*001a*/ 	.short	(.L_19 - .L_18)
	.align		4
.L_18:
        /*001c*/ 	.word	index@(_ZN7cutlass13device_kernelINS_4gemm6kernel13GemmUniversalIN4cute5tupleIJiiiiEEENS1_10collective13CollectiveMmaINS1_34MainloopSm90TmaGmmaWarpSpecializedILi9ENS5_IJNS4_1CILi2EEENSA_ILi1EEESC_EEENS1_35KernelTmaWarpSpecializedCooperativeEEENS5_IJNSA_ILi192EEESG_NSA_ILi32EEEEEENS_10bfloat16_tENS5_IJlSC_lEEESJ_SK_NS4_8TiledMMAINS4_8MMA_AtomIJNS4_4SM904GMMA28MMA_64x192x16_F32BF16BF16_SSILNSO_5MajorE0ELSQ_0ELNSO_7ScaleInE1ELSR_1EEEEEENS4_6LayoutISD_NS5_IJSC_NSA_ILi0EEESV_EEEEENS5_IJNS4_10UnderscoreESY_SY_EEEEENS4_13SM90_TMA_LOADENS4_14ComposedLayoutINS4_7SwizzleILi2ELi4ELi3EEENS4_18smem_ptr_flag_bitsILi16EEENSU_INS5_IJNSA_ILi8EEESH_EEENS5_IJSH_SC_EEEEEEEvNS4_8identityENS4_23SM90_TMA_LOAD_MULTICASTES1B_vS1C_EENS_8epilogue10collective6detail29Sm90TmaWarpSpecializedAdapterINS1G_15DefaultEpilogueISJ_SK_SK_NS1F_6thread17LinearCombinationISJ_Li1EffLNS1K_9ScaleType4KindE0ELNS_15FloatRoundStyleE2ESJ_EENS1_15EpilogueDefaultEEEEEvvEEEEvNT_6ParamsE)
        /*0020*/ 	.word	0x00000008
.L_19:


//--------------------- .nv.compat                --------------------------
	.section	.nv.compat,"",@"SHT_CUDA_COMPAT_INFO"
	.align	4
        /*0000*/ 	.byte	0x02, 0x09, 0x01, 0x00, 0x02, 0x02, 0x04, 0x00, 0x02, 0x05, 0x05, 0x00, 0x03, 0x07, 0x01, 0x01
        /*0010*/ 	.byte	0x02, 0x03, 0x01, 0x00, 0x02, 0x06, 0x01, 0x00, 0x04, 0x0b, 0x08, 0x00, 0x00, 0x00, 0x00, 0x00
        /*0020*/ 	.byte	0x00, 0x00, 0x00, 0x00


//--------------------- .nv.info._ZN7cutlass13device_kernelINS_4gemm6kernel13GemmUniversalIN4cute5tupleIJiiiiEEENS1_10collective13CollectiveMmaINS1_34MainloopSm90TmaGmmaWarpSpecializedILi9ENS5_IJNS4_1CILi2EEENSA_ILi1EEESC_EEENS1_35KernelTmaWarpSpecializedCooperativeEEENS5_IJNSA_ILi192EEESG_NSA_ILi32EEEEEENS_10bfloat16_tENS5_IJlSC_lEEESJ_SK_NS4_8TiledMMAINS4_8MMA_AtomIJNS4_4SM904GMMA28MMA_64x192x16_F32BF16BF16_SSILNSO_5MajorE0ELSQ_0ELNSO_7ScaleInE1ELSR_1EEEEEENS4_6LayoutISD_NS5_IJSC_NSA_ILi0EEESV_EEEEENS5_IJNS4_10UnderscoreESY_SY_EEEEENS4_13SM90_TMA_LOADENS4_14ComposedLayoutINS4_7SwizzleILi2ELi4ELi3EEENS4_18smem_ptr_flag_bitsILi16EEENSU_INS5_IJNSA_ILi8EEESH_EEENS5_IJSH_SC_EEEEEEEvNS4_8identityENS4_23SM90_TMA_LOAD_MULTICASTES1B_vS1C_EENS_8epilogue10collective6detail29Sm90TmaWarpSpecializedAdapterINS1G_15DefaultEpilogueISJ_SK_SK_NS1F_6thread17LinearCombinationISJ_Li1EffLNS1K_9ScaleType4KindE0ELNS_15FloatRoundStyleE2ESJ_EENS1_15EpilogueDefaultEEEEEvvEEEEvNT_6ParamsE --------------------------
	.section	.nv.info._ZN7cutlass13device_kernelINS_4gemm6kernel13GemmUniversalIN4cute5tupleIJiiiiEEENS1_10collective13CollectiveMmaINS1_34MainloopSm90TmaGmmaWarpSpecializedILi9ENS5_IJNS4_1CILi2EEENSA_ILi1EEESC_EEENS1_35KernelTmaWarpSpecializedCooperativeEEENS5_IJNSA_ILi192EEESG_NSA_ILi32EEEEEENS_10bfloat16_tENS5_IJlSC_lEEESJ_SK_NS4_8TiledMMAINS4_8MMA_AtomIJNS4_4SM904GMMA28MMA_64x192x16_F32BF16BF16_SSILNSO_5MajorE0ELSQ_0ELNSO_7ScaleInE1ELSR_1EEEEEENS4_6LayoutISD_NS5_IJSC_NSA_ILi0EEESV_EEEEENS5_IJNS4_10UnderscoreESY_SY_EEEEENS4_13SM90_TMA_LOADENS4_14ComposedLayoutINS4_7SwizzleILi2ELi4ELi3EEENS4_18smem_ptr_flag_bitsILi16EEENSU_INS5_IJNSA_ILi8EEESH_EEENS5_IJSH_SC_EEEEEEEvNS4_8identityENS4_23SM90_TMA_LOAD_MULTICASTES1B_vS1C_EENS_8epilogue10collective6detail29Sm90TmaWarpSpecializedAdapterINS1G_15DefaultEpilogueISJ_SK_SK_NS1F_6thread17LinearCombinationISJ_Li1EffLNS1K_9ScaleType4KindE0ELNS_15FloatRoundStyleE2ESJ_EENS1_15EpilogueDefaultEEEEEvvEEEEvNT_6ParamsE,"",@"SHT_CUDA_INFO"
	.sectionflags	@""
	.align	4


	//----- nvinfo : EIATTR_CUDA_API_VERSION
	.align		4
        /*0000*/ 	.byte	0x04, 0x37
        /*0002*/ 	.short	(.L_21 - .L_20)
.L_20:
        /*0004*/ 	.word	0x00000082


	//----- nvinfo : EIATTR_KPARAM_INFO
	.align		4
.L_21:
        /*0008*/ 	.byte	0x04, 0x17
        /*000a*/ 	.short	(.L_23 - .L_22)
.L_22:
        /*000c*/ 	.word	0x00000000
        /*0010*/ 	.short	0x0000
        /*0012*/ 	.short	0x0070
        /*0014*/ 	.byte	0x00, 0xf0, 0x01, 0x10


	//----- nvinfo : EIATTR_SPARSE_MMA_MASK
	.align		4
.L_23:
        /*0018*/ 	.byte	0x03, 0x50
        /*001a*/ 	.short	0x0000


	//----- nvinfo : EIATTR_MAXREG_COUNT
	.align		4
        /*001c*/ 	.byte	0x03, 0x1b
        /*001e*/ 	.short	0x00a8


	//----- nvinfo : EIATTR_NUM_BARRIERS
	.align		4
        /*0020*/ 	.byte	0x02, 0x4c
        /*0022*/ 	.byte	0x01
	.zero		1


	//----- nvinfo : EIATTR_EXTERNS
	.align		4
        /*0024*/ 	.byte	0x04, 0x0f
        /*0026*/ 	.short	(.L_25 - .L_24)


	//   ....[0]....
	.align		4
.L_24:
        /*0028*/ 	.word	index@(__assertfail)


	//----- nvinfo : EIATTR_ANNOTATIONS
	.align		4
.L_25:
        /*002c*/ 	.byte	0x04, 0x55
        /*002e*/ 	.short	(.L_27 - .L_26)


	//   ....[0]....
.L_26:
        /*0030*/ 	.word	0x00000001
        /*0034*/ 	.byte	0xb0, 0x0a, 0x00, 0x00, 0x01, 0x00, 0x00, 0x00, 0xb0, 0x0f, 0x00, 0x00, 0x01, 0x00, 0x00, 0x00
        /*0044*/ 	.byte	0xc0, 0x1e, 0x00, 0x00, 0x01, 0x00, 0x00, 0x00, 0x30, 0xe0, 0x00, 0x00, 0x01, 0x00, 0x00, 0x00
        /*0054*/ 	.byte	0x10, 0xe6, 0x00, 0x00


	//----- nvinfo : EIATTR_MERCURY_ISA_VERSION
	.align		4
.L_27:
        /*0058*/ 	.byte	0x03, 0x5f
        /*005a*/ 	.short	0x0101


	//----- nvinfo : EIATTR_INT_WARP_WIDE_INSTR_OFFSETS
	.align		4
        /*005c*/ 	.byte	0x04, 0x31
        /*005e*/ 	.short	(.L_29 - .L_28)


	//   ....[0]....
.L_28:
        /*0060*/ 	.word	0x00000620


	//   ....[1]....
        /*0064*/ 	.word	0x00000640


	//   ....[2]....
        /*0068*/ 	.word	0x000007a0


	//----- nvinfo : EIATTR_COOP_GROUP_MASK_REGIDS
	.align		4
.L_29:
        /*006c*/ 	.byte	0x04, 0x29
        /*006e*/ 	.short	(.L_31 - .L_30)


	//   ....[0]....
.L_30:
        /*0070*/ 	.word	0xffffffff


	//   ....[1]....
        /*0074*/ 	.word	0xffffffff


	//   ....[2]....
        /*0078*/ 	.word	0xffffffff


	//   ....[3]....
        /*007c*/ 	.word	0xffffffff


	//   ....[4]....
        /*0080*/ 	.word	0xffffffff


	//   ....[5]....
        /*0084*/ 	.word	0xffffffff


	//----- nvinfo : EIATTR_COOP_GROUP_INSTR_OFFSETS
	.align		4
.L_31:
        /*0088*/ 	.byte	0x04, 0x28
        /*008a*/ 	.short	(.L_33 - .L_32)


	//   ....[0]....
.L_32:
        /*008c*/ 	.word	0x00000070


	//   ....[1]....
        /*0090*/ 	.word	0x00000080


	//   ....[2]....
        /*0094*/ 	.word	0x000001a0


	//   ....[3]....
        /*0098*/ 	.word	0x00000490


	//   ....[4]....
        /*009c*/ 	.word	0x000008f0


	//   ....[5]....
        /*00a0*/ 	.word	0x00001380


	//----- nvinfo : EIATTR_REG_RECONFIG
	.align		4
.L_33:
        /*00a4*/ 	.byte	0x01, 0x54
	.zero		2


	//----- nvinfo : EIATTR_SYSCALL_OFFSETS
	.align		4
        /*00a8*/ 	.byte	0x04, 0x46
        /*00aa*/ 	.short	(.L_35 - .L_34)


	//   ....[0]....
.L_34:
        /*00ac*/ 	.word	0x00001530


	//----- nvinfo : EIATTR_MBARRIER_INSTR_OFFSETS
	.align		4
.L_35:
        /*00b0*/ 	.byte	0x04, 0x39
        /*00b2*/ 	.short	(.L_37 - .L_36)


	//   ....[0]....
.L_36:
        /*00b4*/ 	.word	0x00000340
        /*00b8*/ 	.word	0x000000ff
        /*00bc*/ 	.word	0x00000000
        /*00c0*/ 	.short	0x0100
        /*00c2*/ 	.byte	0x09
	.zero		1


	//   ....[1]....
        /*00c4*/ 	.word	0x00000350
        /*00c8*/ 	.word	0x000000ff
        /*00cc*/ 	.word	0x00000048
        /*00d0*/ 	.short	0x0100
        /*00d2*/ 	.byte	0x09
	.zero		1


	//   ....[2]....
        /*00d4*/ 	.word	0x00000360
        /*00d8*/ 	.word	0x000000ff
        /*00dc*/ 	.word	0x00000008
        /*00e0*/ 	.short	0x0100
        /*00e2*/ 	.byte	0x09
	.zero		1


	//   ....[3]....
        /*00e4*/ 	.word	0x00000370
        /*00e8*/ 	.word	0x000000ff
        /*00ec*/ 	.word	0x00000050
        /*00f0*/ 	.short	0x0100
        /*00f2*/ 	.byte	0x09
	.zero		1


	//   ....[4]....
        /*00f4*/ 	.word	0x00000380
        /*00f8*/ 	.word	0x000000ff
        /*00fc*/ 	.word	0x00000010
        /*0100*/ 	.short	0x0100
        /*0102*/ 	.byte	0x09
	.zero		1


	//   ....[5]....
        /*0104*/ 	.word	0x00000390
        /*0108*/ 	.word	0x000000ff
        /*010c*/ 	.word	0x00000058
        /*0110*/ 	.short	0x0100
        /*0112*/ 	.byte	0x09
	.zero		1


	//   ....[6]....
        /*0114*/ 	.word	0x000003a0
        /*0118*/ 	.word	0x000000ff
        /*011c*/ 	.word	0x00000018
        /*0120*/ 	.short	0x0100
        /*0122*/ 	.byte	0x09
	.zero		1


	//   ....[7]....
        /*0124*/ 	.word	0x000003b0
        /*0128*/ 	.word	0x000000ff
        /*012c*/ 	.word	0x00000060
        /*0130*/ 	.short	0x0100
        /*0132*/ 	.byte	0x09
	.zero		1


	//   ....[8]....
        /*0134*/ 	.word	0x000003c0
        /*0138*/ 	.word	0x000000ff
        /*013c*/ 	.word	0x00000020
        /*0140*/ 	.short	0x0100
        /*0142*/ 	.byte	0x09
	.zero		1


	//   ....[9]....
        /*0144*/ 	.word	0x000003d0
        /*0148*/ 	.word	0x000000ff
        /*014c*/ 	.word	0x00000068
        /*0150*/ 	.short	0x0100
        /*0152*/ 	.byte	0x09
	.zero		1


	//   ....[10]....
        /*0154*/ 	.word	0x000003e0
        /*0158*/ 	.word	0x000000ff
        /*015c*/ 	.word	0x00000028
        /*0160*/ 	.short	0x0100
        /*0162*/ 	.byte	0x09
	.zero		1


	//   ....[11]....
        /*0164*/ 	.word	0x000003f0
        /*0168*/ 	.word	0x000000ff
        /*016c*/ 	.word	0x00000070
        /*0170*/ 	.short	0x0100
        /*0172*/ 	.byte	0x09
	.zero		1


	//   ....[12]....
        /*0174*/ 	.word	0x00000400
        /*0178*/ 	.word	0x000000ff
        /*017c*/ 	.word	0x00000030
        /*0180*/ 	.short	0x0100
        /*0182*/ 	.byte	0x09
	.zero		1


	//   ....[13]....
        /*0184*/ 	.word	0x00000410
        /*0188*/ 	.word	0x000000ff
        /*018c*/ 	.word	0x00000078
        /*0190*/ 	.short	0x0100
        /*0192*/ 	.byte	0x09
	.zero		1


	//   ....[14]....
        /*0194*/ 	.word	0x00000420
        /*0198*/ 	.word	0x000000ff
        /*019c*/ 	.word	0x00000038
        /*01a0*/ 	.short	0x0100
        /*01a2*/ 	.byte	0x09
	.zero		1


	//   ....[15]....
        /*01a4*/ 	.word	0x00000430
        /*01a8*/ 	.word	0x000000ff
        /*01ac*/ 	.word	0x00000080
        /*01b0*/ 	.short	0x0100
        /*01b2*/ 	.byte	0x09
	.zero		1


	//   ....[16]....
        /*01b4*/ 	.word	0x00000440
        /*01b8*/ 	.word	0x000000ff
        /*01bc*/ 	.word	0x00000040
        /*01c0*/ 	.short	0x0100
        /*01c2*/ 	.byte	0x09
	.zero		1


	//   ....[17]....
        /*01c4*/ 	.word	0x00000450
        /*01c8*/ 	.word	0x000000ff
        /*01cc*/ 	.word	0x00000088
        /*01d0*/ 	.short	0x0100
        /*01d2*/ 	.byte	0x09
	.zero		1


	//   ....[18]....
        /*01d4*/ 	.word	0x00000820
        /*01d8*/ 	.word	0x000000ff
        /*01dc*/ 	.word	0x000000a0
        /*01e0*/ 	.short	0x0100
        /*01e2*/ 	.byte	0x06
	.zero		1


	//   ....[19]....
        /*01e4*/ 	.word	0x000008a0
        /*01e8*/ 	.word	0x000000ff
        /*01ec*/ 	.word	0x000000a8
        /*01f0*/ 	.short	0x0100
        /*01f2*/ 	.byte	0x06
	.zero		1


	//   ....[20]....
        /*01f4*/ 	.word	0x00001610
        /*01f8*/ 	.word	0x00000003
        /*01fc*/ 	.word	0x00000000
        /*0200*/ 	.short	0x010a
        /*0202*/ 	.byte	0x3f
	.zero		1


	//   ....[21]....
        /*0204*/ 	.word	0x00001650
        /*0208*/ 	.word	0x00000003
        /*020c*/ 	.word	0x00000000
        /*0210*/ 	.short	0x010a
        /*0212*/ 	.byte	0x3f
	.zero		1


	//   ....[22]....
        /*0214*/ 	.word	0x000019e0
        /*0218*/ 	.word	0x00000005
        /*021c*/ 	.word	0x00000000
        /*0220*/ 	.short	0x010a
        /*0222*/ 	.byte	0x3f
	.zero		1


	//   ....[23]....
        /*0224*/ 	.word	0x00001a20
        /*0228*/ 	.word	0x00000005
        /*022c*/ 	.word	0x00000000
        /*0230*/ 	.short	0x010a
        /*0232*/ 	.byte	0x3f
	.zero		1


	//   ....[24]....
        /*0234*/ 	.word	0x00001c50
        /*0238*/ 	.word	0x00000005
        /*023c*/ 	.word	0x00000000
        /*0240*/ 	.short	0x0101
        /*0242*/ 	.byte	0x3f
	.zero		1


	//   ....[25]....
        /*0244*/ 	.word	0x00001e60
        /*0248*/ 	.word	0x00000003
        /*024c*/ 	.word	0x00000000
        /*0250*/ 	.short	0x0101
        /*0252*/ 	.byte	0x3f
	.zero		1


	//   ....[26]....
        /*0254*/ 	.word	0x0000ef50
        /*0258*/ 	.word	0x0000000d
        /*025c*/ 	.word	0x00000048
        /*0260*/ 	.short	0x010a
        /*0262*/ 	.byte	0x3f
	.zero		1


	//   ....[27]....
        /*0264*/ 	.word	0x0000f310
        /*0268*/ 	.word	0x00000004
        /*026c*/ 	.word	0x000000a8
        /*0270*/ 	.short	0x0101
        /*0272*/ 	.byte	0x3f
	.zero		1


	//   ....[28]....
        /*0274*/ 	.word	0x0000faa0
        /*0278*/ 	.word	0x00000007
        /*027c*/ 	.word	0x00000000
        /*0280*/ 	.short	0x010a
        /*0282*/ 	.byte	0x3f
	.zero		1


	//   ....[29]....
        /*0284*/ 	.word	0x0000fb20
        /*0288*/ 	.word	0x00000009
        /*028c*/ 	.word	0x00000000
        /*0290*/ 	.short	0x010a
        /*0292*/ 	.byte	0x3f
	.zero		1


	//   ....[30]....
        /*0294*/ 	.word	0x0000fbb0
        /*0298*/ 	.word	0x00000006
        /*029c*/ 	.word	0x00000000
        /*02a0*/ 	.short	0x010a
        /*02a2*/ 	.byte	0x3f
	.zero		1


	//   ....[31]....
        /*02a4*/ 	.word	0x0000fc40
        /*02a8*/ 	.word	0x00000009
        /*02ac*/ 	.word	0x00000000
        /*02b0*/ 	.short	0x010a
        /*02b2*/ 	.byte	0x3f
	.zero		1


	//   ....[32]....
        /*02b4*/ 	.word	0x0000fcd0
        /*02b8*/ 	.word	0x00000006
        /*02bc*/ 	.word	0x00000000
        /*02c0*/ 	.short	0x010a
        /*02c2*/ 	.byte	0x3f
	.zero		1


	//   ....[33]....
        /*02c4*/ 	.word	0x0000fd60
        /*02c8*/ 	.word	0x00000009
        /*02cc*/ 	.word	0x00000000
        /*02d0*/ 	.short	0x010a
        /*02d2*/ 	.byte	0x3f
	.zero		1


	//   ....[34]....
        /*02d4*/ 	.word	0x0000fdf0
        /*02d8*/ 	.word	0x00000006
        /*02dc*/ 	.word	0x00000000
        /*02e0*/ 	.short	0x010a
        /*02e2*/ 	.byte	0x3f
	.zero		1


	//   ....[35]....
        /*02e4*/ 	.word	0x0000fe80
        /*02e8*/ 	.word	0x00000009
        /*02ec*/ 	.word	0x00000000
        /*02f0*/ 	.short	0x010a
        /*02f2*/ 	.byte	0x3f
	.zero		1


	//   ....[36]....
        /*02f4*/ 	.word	0x0000ff10
        /*02f8*/ 	.word	0x00000003
        /*02fc*/ 	.word	0x00000000
        /*0300*/ 	.short	0x010a
        /*0302*/ 	.byte	0x3f
	.zero		1


	//   ....[37]....
        /*0304*/ 	.word	0x0000ff70
        /*0308*/ 	.word	0x00000003
        /*030c*/ 	.word	0x00000000
        /*0310*/ 	.short	0x010a
        /*0312*/ 	.byte	0x3f
	.zero		1


	//   ....[38]....
        /*0314*/ 	.word	0x0000ffc0
        /*0318*/ 	.word	0x00000005
        /*031c*/ 	.word	0x00000000
        /*0320*/ 	.short	0x010a
        /*0322*/ 	.byte	0x3f
	.zero		1


	//   ....[39]....
        /*0324*/ 	.word	0x00010090
        /*0328*/ 	.word	0x0000000d
        /*032c*/ 	.word	0x00000048
        /*0330*/ 	.short	0x010a
        /*0332*/ 	.byte	0x3f
	.zero		1


	//   ....[40]....
        /*0334*/ 	.word	0x00010160
        /*0338*/ 	.word	0x00000007
        /*033c*/ 	.word	0x00000000
        /*0340*/ 	.short	0x010a
        /*0342*/ 	.byte	0x3f
	.zero		1


	//   ....[41]....
        /*0344*/ 	.word	0x000101b0
        /*0348*/ 	.word	0x00000009
        /*034c*/ 	.word	0x00000000
        /*0350*/ 	.short	0x010a
        /*0352*/ 	.byte	0x3f
	.zero		1


	//   ....[42]....
        /*0354*/ 	.word	0x00010200
        /*0358*/ 	.word	0x00000006
        /*035c*/ 	.word	0x00000000
        /*0360*/ 	.short	0x010a
        /*0362*/ 	.byte	0x3f
	.zero		1


	//   ....[43]....
        /*0364*/ 	.word	0x00010250
        /*0368*/ 	.word	0x00000009
        /*036c*/ 	.word	0x00000000
        /*0370*/ 	.short	0x010a
        /*0372*/ 	.byte	0x3f
	.zero		1


	//   ....[44]....
        /*0374*/ 	.word	0x000102a0
        /*0378*/ 	.word	0x00000006
        /*037c*/ 	.word	0x00000000
        /*0380*/ 	.short	0x010a
        /*0382*/ 	.byte	0x3f
	.zero		1


	//   ....[45]....
        /*0384*/ 	.word	0x000102f0
        /*0388*/ 	.word	0x00000009
        /*038c*/ 	.word	0x00000000
        /*0390*/ 	.short	0x010a
        /*0392*/ 	.byte	0x3f
	.zero		1


	//   ....[46]....
        /*0394*/ 	.word	0x00010340
        /*0398*/ 	.word	0x00000006
        /*039c*/ 	.word	0x00000000
        /*03a0*/ 	.short	0x010a
        /*03a2*/ 	.byte	0x3f
	.zero		1


	//   ....[47]....
        /*03a4*/ 	.word	0x00010390
        /*03a8*/ 	.word	0x00000009
        /*03ac*/ 	.word	0x00000000
        /*03b0*/ 	.short	0x010a
        /*03b2*/ 	.byte	0x3f
	.zero		1


	//----- nvinfo : EIATTR_NUM_MBARRIERS
	.align		4
.L_37:
        /*03b4*/ 	.byte	0x03, 0x38
        /*03b6*/ 	.short	0x0014


	//----- nvinfo : EIATTR_EXIT_INSTR_OFFSETS
	.align		4
        /*03b8*/ 	.byte	0x04, 0x1c
        /*03ba*/ 	.short	(.L_39 - .L_38)


	//   ....[0]....
.L_38:
        /*03bc*/ 	.word	0x00000a50


	//   ....[1]....
        /*03c0*/ 	.word	0x000012a0


	//   ....[2]....
        /*03c4*/ 	.word	0x0000e650


	//   ....[3]....
        /*03c8*/ 	.word	0x0000ebe0


	//   ....[4]....
        /*03cc*/ 	.word	0x0000ff60


	//----- nvinfo : EIATTR_MAX_THREADS
	.align		4
.L_39:
        /*03d0*/ 	.byte	0x04, 0x05
        /*03d2*/ 	.short	(.L_41 - .L_40)
.L_40:
        /*03d4*/ 	.word	0x00000180
        /*03d8*/ 	.word	0x00000001
        /*03dc*/ 	.word	0x00000001


	//----- nvinfo : EIATTR_CRS_STACK_SIZE
	.align		4
.L_41:
        /*03e0*/ 	.byte	0x04, 0x1e
        /*03e2*/ 	.short	(.L_43 - .L_42)
.L_42:
        /*03e4*/ 	.word	0x00000000


	//----- nvinfo : EIATTR_CBANK_PARAM_SIZE
	.align		4
.L_43:
        /*03e8*/ 	.byte	0x03, 0x19
        /*03ea*/ 	.short	0x0470


	//----- nvinfo : EIATTR_PARAM_CBANK
	.align		4
        /*03ec*/ 	.byte	0x04, 0x0a
        /*03ee*/ 	.short	(.L_45 - .L_44)
	.align		4
.L_44:
        /*03f0*/ 	.word	index@(.nv.constant0._ZN7cutlass13device_kernelINS_4gemm6kernel13GemmUniversalIN4cute5tupleIJiiiiEEENS1_10collective13CollectiveMmaINS1_34MainloopSm90TmaGmmaWarpSpecializedILi9ENS5_IJNS4_1CILi2EEENSA_ILi1EEESC_EEENS1_35KernelTmaWarpSpecializedCooperativeEEENS5_IJNSA_ILi192EEESG_NSA_ILi32EEEEEENS_10bfloat16_tENS5_IJlSC_lEEESJ_SK_NS4_8TiledMMAINS4_8MMA_AtomIJNS4_4SM904GMMA28MMA_64x192x16_F32BF16BF16_SSILNSO_5MajorE0ELSQ_0ELNSO_7ScaleInE1ELSR_1EEEEEENS4_6LayoutISD_NS5_IJSC_NSA_ILi0EEESV_EEEEENS5_IJNS4_10UnderscoreESY_SY_EEEEENS4_13SM90_TMA_LOADENS4_14ComposedLayoutINS4_7SwizzleILi2ELi4ELi3EEENS4_18smem_ptr_flag_bitsILi16EEENSU_INS5_IJNSA_ILi8EEESH_EEENS5_IJSH_SC_EEEEEEEvNS4_8identityENS4_23SM90_TMA_LOAD_MULTICASTES1B_vS1C_EENS_8epilogue10collective6detail29Sm90TmaWarpSpecializedAdapterINS1G_15DefaultEpilogueISJ_SK_SK_NS1F_6thread17LinearCombinationISJ_Li1EffLNS1K_9ScaleType4KindE0ELNS_15FloatRoundStyleE2ESJ_EENS1_15EpilogueDefaultEEEEEvvEEEEvNT_6ParamsE)
        /*03f4*/ 	.short	0x0210
        /*03f6*/ 	.short	0x0470


	//----- nvinfo : EIATTR_SW_WAR
	.align		4
.L_45:
        /*03f8*/ 	.byte	0x04, 0x36
        /*03fa*/ 	.short	(.L_47 - .L_46)
.L_46:
        /*03fc*/ 	.word	0x00000008
.L_47:


//--------------------- .nv.callgraph             --------------------------
	.section	.nv.callgraph,"",@"SHT_CUDA_CALLGRAPH"
	.align	4
	.sectionentsize	8
	.align		4
        /*0000*/ 	.word	0x00000000
	.align		4
        /*0004*/ 	.word	0xffffffff
	.align		4
        /*0008*/ 	.word	index@(_ZN7cutlass13device_kernelINS_4gemm6kernel13GemmUniversalIN4cute5tupleIJiiiiEEENS1_10collective13CollectiveMmaINS1_34MainloopSm90TmaGmmaWarpSpecializedILi9ENS5_IJNS4_1CILi2EEENSA_ILi1EEESC_EEENS1_35KernelTmaWarpSpecializedCooperativeEEENS5_IJNSA_ILi192EEESG_NSA_ILi32EEEEEENS_10bfloat16_tENS5_IJlSC_lEEESJ_SK_NS4_8TiledMMAINS4_8MMA_AtomIJNS4_4SM904GMMA28MMA_64x192x16_F32BF16BF16_SSILNSO_5MajorE0ELSQ_0ELNSO_7ScaleInE1ELSR_1EEEEEENS4_6LayoutISD_NS5_IJSC_NSA_ILi0EEESV_EEEEENS5_IJNS4_10UnderscoreESY_SY_EEEEENS4_13SM90_TMA_LOADENS4_14ComposedLayoutINS4_7SwizzleILi2ELi4ELi3EEENS4_18smem_ptr_flag_bitsILi16EEENSU_INS5_IJNSA_ILi8EEESH_EEENS5_IJSH_SC_EEEEEEEvNS4_8identityENS4_23SM90_TMA_LOAD_MULTICASTES1B_vS1C_EENS_8epilogue10collective6detail29Sm90TmaWarpSpecializedAdapterINS1G_15DefaultEpilogueISJ_SK_SK_NS1F_6thread17LinearCombinationISJ_Li1EffLNS1K_9ScaleType4KindE0ELNS_15FloatRoundStyleE2ESJ_EENS1_15EpilogueDefaultEEEEEvvEEEEvNT_6ParamsE)
	.align		4
        /*000c*/ 	.word	index@(__assertfail)
	.align		4
        /*0010*/ 	.word	0x00000000
	.align		4
        /*0014*/ 	.word	0xfffffffe
	.align		4
        /*0018*/ 	.word	0x00000000
	.align		4
        /*001c*/ 	.word	0xfffffffd
	.align		4
        /*0020*/ 	.word	0x00000000
	.align		4
        /*0024*/ 	.word	0xfffffffc


//--------------------- .nv.constant4             --------------------------
	.section	.nv.constant4,"a",@progbits
	.align	8
	.align		8
.nv.constant4:
        /*0000*/ 	.dword	__assertfail
	.align		8
        /*0008*/ 	.dword	__unnamed_1
	.align		8
        /*0010*/ 	.dword	_ZN40_INTERNAL_f0c44f4c_4_k_cu_07238d26_144634cuda3std3__45__cpo5beginE
	.align		8
        /*0018*/ 	.dword	_ZN40_INTERNAL_f0c44f4c_4_k_cu_07238d26_144634cuda3std3__45__cpo3endE
	.align		8
        /*0020*/ 	.dword	_ZN40_INTERNAL_f0c44f4c_4_k_cu_07238d26_144634cuda3std3__45__cpo6cbeginE
	.align		8
        /*0028*/ 	.dword	_ZN40_INTERNAL_f0c44f4c_4_k_cu_07238d26_144634cuda3std3__45__cpo4cendE
	.align		8
        /*0030*/ 	.dword	_ZN40_INTERNAL_f0c44f4c_4_k_cu_07238d26_144634cuda3std3__442_GLOBAL__N__f0c44f4c_4_k_cu_07238d26_144636ignoreE
	.align		8
        /*0038*/ 	.dword	_ZN40_INTERNAL_f0c44f4c_4_k_cu_07238d26_144634cuda3std3__419piecewise_constructE
	.align		8
        /*0040*/ 	.dword	_ZN40_INTERNAL_f0c44f4c_4_k_cu_07238d26_144634cuda3std3__48in_placeE
	.align		8
        /*0048*/ 	.dword	_ZN40_INTERNAL_f0c44f4c_4_k_cu_07238d26_144634cuda3std6ranges3__45__cpo4swapE
	.align		8
        /*0050*/ 	.dword	_ZN40_INTERNAL_f0c44f4c_4_k_cu_07238d26_144634cuda3std6ranges3__45__cpo9iter_moveE
	.align		8
        /*0058*/ 	.dword	_ZN40_INTERNAL_f0c44f4c_4_k_cu_07238d26_144634cute7productE
	.align		8
        /*0060*/ 	.dword	_ZN40_INTERNAL_f0c44f4c_4_k_cu_07238d26_144634cute1_E
	.align		8
        /*0068*/ 	.dword	$str$22
	.align		8
        /*0070*/ 	.dword	$str$23


//--------------------- .text._ZN7cutlass13device_kernelINS_4gemm6kernel13GemmUniversalIN4cute5tupleIJiiiiEEENS1_10collective13CollectiveMmaINS1_34MainloopSm90TmaGmmaWarpSpecializedILi9ENS5_IJNS4_1CILi2EEENSA_ILi1EEESC_EEENS1_35KernelTmaWarpSpecializedCooperativeEEENS5_IJNSA_ILi192EEESG_NSA_ILi32EEEEEENS_10bfloat16_tENS5_IJlSC_lEEESJ_SK_NS4_8TiledMMAINS4_8MMA_AtomIJNS4_4SM904GMMA28MMA_64x192x16_F32BF16BF16_SSILNSO_5MajorE0ELSQ_0ELNSO_7ScaleInE1ELSR_1EEEEEENS4_6LayoutISD_NS5_IJSC_NSA_ILi0EEESV_EEEEENS5_IJNS4_10UnderscoreESY_SY_EEEEENS4_13SM90_TMA_LOADENS4_14ComposedLayoutINS4_7SwizzleILi2ELi4ELi3EEENS4_18smem_ptr_flag_bitsILi16EEENSU_INS5_IJNSA_ILi8EEESH_EEENS5_IJSH_SC_EEEEEEEvNS4_8identityENS4_23SM90_TMA_LOAD_MULTICASTES1B_vS1C_EENS_8epilogue10collective6detail29Sm90TmaWarpSpecializedAdapterINS1G_15DefaultEpilogueISJ_SK_SK_NS1F_6thread17LinearCombinationISJ_Li1EffLNS1K_9ScaleType4KindE0ELNS_15FloatRoundStyleE2ESJ_EENS1_15EpilogueDefaultEEEEEvvEEEEvNT_6ParamsE --------------------------
	.section	.text._ZN7cutlass13device_kernelINS_4gemm6kernel13GemmUniversalIN4cute5tupleIJiiiiEEENS1_10collective13CollectiveMmaINS1_34MainloopSm90TmaGmmaWarpSpecializedILi9ENS5_IJNS4_1CILi2EEENSA_ILi1EEESC_EEENS1_35KernelTmaWarpSpecializedCooperativeEEENS5_IJNSA_ILi192EEESG_NSA_ILi32EEEEEENS_10bfloat16_tENS5_IJlSC_lEEESJ_SK_NS4_8TiledMMAINS4_8MMA_AtomIJNS4_4SM904GMMA28MMA_64x192x16_F32BF16BF16_SSILNSO_5MajorE0ELSQ_0ELNSO_7ScaleInE1ELSR_1EEEEEENS4_6LayoutISD_NS5_IJSC_NSA_ILi0EEESV_EEEEENS5_IJNS4_10UnderscoreESY_SY_EEEEENS4_13SM90_TMA_LOADENS4_14ComposedLayoutINS4_7SwizzleILi2ELi4ELi3EEENS4_18smem_ptr_flag_bitsILi16EEENSU_INS5_IJNSA_ILi8EEESH_EEENS5_IJSH_SC_EEEEEEEvNS4_8identityENS4_23SM90_TMA_LOAD_MULTICASTES1B_vS1C_EENS_8epilogue10collective6detail29Sm90TmaWarpSpecializedAdapterINS1G_15DefaultEpilogueISJ_SK_SK_NS1F_6thread17LinearCombinationISJ_Li1EffLNS1K_9ScaleType4KindE0ELNS_15FloatRoundStyleE2ESJ_EENS1_15EpilogueDefaultEEEEEvvEEEEvNT_6ParamsE,"ax",@progbits
	.align	128
.text._ZN7cutlass13device_kernelINS_4gemm6kernel13GemmUniversalIN4cute5tupleIJiiiiEEENS1_10collective13CollectiveMmaINS1_34MainloopSm90TmaGmmaWarpSpecializedILi9ENS5_IJNS4_1CILi2EEENSA_ILi1EEESC_EEENS1_35KernelTmaWarpSpecializedCooperativeEEENS5_IJNSA_ILi192EEESG_NSA_ILi32EEEEEENS_10bfloat16_tENS5_IJlSC_lEEESJ_SK_NS4_8TiledMMAINS4_8MMA_AtomIJNS4_4SM904GMMA28MMA_64x192x16_F32BF16BF16_SSILNSO_5MajorE0ELSQ_0ELNSO_7ScaleInE1ELSR_1EEEEEENS4_6LayoutISD_NS5_IJSC_NSA_ILi0EEESV_EEEEENS5_IJNS4_10UnderscoreESY_SY_EEEEENS4_13SM90_TMA_LOADENS4_14ComposedLayoutINS4_7SwizzleILi2ELi4ELi3EEENS4_18smem_ptr_flag_bitsILi16EEENSU_INS5_IJNSA_ILi8EEESH_EEENS5_IJSH_SC_EEEEEEEvNS4_8identityENS4_23SM90_TMA_LOAD_MULTICASTES1B_vS1C_EENS_8epilogue10collective6detail29Sm90TmaWarpSpecializedAdapterINS1G_15DefaultEpilogueISJ_SK_SK_NS1F_6thread17LinearCombinationISJ_Li1EffLNS1K_9ScaleType4KindE0ELNS_15FloatRoundStyleE2ESJ_EENS1_15EpilogueDefaultEEEEEvvEEEEvNT_6ParamsE:
        .type           _ZN7cutlass13device_kernelINS_4gemm6kernel13GemmUniversalIN4cute5tupleIJiiiiEEENS1_10collective13CollectiveMmaINS1_34MainloopSm90TmaGmmaWarpSpecializedILi9ENS5_IJNS4_1CILi2EEENSA_ILi1EEESC_EEENS1_35KernelTmaWarpSpecializedCooperativeEEENS5_IJNSA_ILi192EEESG_NSA_ILi32EEEEEENS_10bfloat16_tENS5_IJlSC_lEEESJ_SK_NS4_8TiledMMAINS4_8MMA_AtomIJNS4_4SM904GMMA28MMA_64x192x16_F32BF16BF16_SSILNSO_5MajorE0ELSQ_0ELNSO_7ScaleInE1ELSR_1EEEEEENS4_6LayoutISD_NS5_IJSC_NSA_ILi0EEESV_EEEEENS5_IJNS4_10UnderscoreESY_SY_EEEEENS4_13SM90_TMA_LOADENS4_14ComposedLayoutINS4_7SwizzleILi2ELi4ELi3EEENS4_18smem_ptr_flag_bitsILi16EEENSU_INS5_IJNSA_ILi8EEESH_EEENS5_IJSH_SC_EEEEEEEvNS4_8identityENS4_23SM90_TMA_LOAD_MULTICASTES1B_vS1C_EENS_8epilogue10collective6detail29Sm90TmaWarpSpecializedAdapterINS1G_15DefaultEpilogueISJ_SK_SK_NS1F_6thread17LinearCombinationISJ_Li1EffLNS1K_9ScaleType4KindE0ELNS_15FloatRoundStyleE2ESJ_EENS1_15EpilogueDefaultEEEEEvvEEEEvNT_6ParamsE,@function
        .size           _ZN7cutlass13device_kernelINS_4gemm6kernel13GemmUniversalIN4cute5tupleIJiiiiEEENS1_10collective13CollectiveMmaINS1_34MainloopSm90TmaGmmaWarpSpecializedILi9ENS5_IJNS4_1CILi2EEENSA_ILi1EEESC_EEENS1_35KernelTmaWarpSpecializedCooperativeEEENS5_IJNSA_ILi192EEESG_NSA_ILi32EEEEEENS_10bfloat16_tENS5_IJlSC_lEEESJ_SK_NS4_8TiledMMAINS4_8MMA_AtomIJNS4_4SM904GMMA28MMA_64x192x16_F32BF16BF16_SSILNSO_5MajorE0ELSQ_0ELNSO_7ScaleInE1ELSR_1EEEEEENS4_6LayoutISD_NS5_IJSC_NSA_ILi0EEESV_EEEEENS5_IJNS4_10UnderscoreESY_SY_EEEEENS4_13SM90_TMA_LOADENS4_14ComposedLayoutINS4_7SwizzleILi2ELi4ELi3EEENS4_18smem_ptr_flag_bitsILi16EEENSU_INS5_IJNSA_ILi8EEESH_EEENS5_IJSH_SC_EEEEEEEvNS4_8identityENS4_23SM90_TMA_LOAD_MULTICASTES1B_vS1C_EENS_8epilogue10collective6detail29Sm90TmaWarpSpecializedAdapterINS1G_15DefaultEpilogueISJ_SK_SK_NS1F_6thread17LinearCombinationISJ_Li1EffLNS1K_9ScaleType4KindE0ELNS_15FloatRoundStyleE2ESJ_EENS1_15EpilogueDefaultEEEEEvvEEEEvNT_6ParamsE,(.L_x_466 - _ZN7cutlass13device_kernelINS_4gemm6kernel13GemmUniversalIN4cute5tupleIJiiiiEEENS1_10collective13CollectiveMmaINS1_34MainloopSm90TmaGmmaWarpSpecializedILi9ENS5_IJNS4_1CILi2EEENSA_ILi1EEESC_EEENS1_35KernelTmaWarpSpecializedCooperativeEEENS5_IJNSA_ILi192EEESG_NSA_ILi32EEEEEENS_10bfloat16_tENS5_IJlSC_lEEESJ_SK_NS4_8TiledMMAINS4_8MMA_AtomIJNS4_4SM904GMMA28MMA_64x192x16_F32BF16BF16_SSILNSO_5MajorE0ELSQ_0ELNSO_7ScaleInE1ELSR_1EEEEEENS4_6LayoutISD_NS5_IJSC_NSA_ILi0EEESV_EEEEENS5_IJNS4_10UnderscoreESY_SY_EEEEENS4_13SM90_TMA_LOADENS4_14ComposedLayoutINS4_7SwizzleILi2ELi4ELi3EEENS4_18smem_ptr_flag_bitsILi16EEENSU_INS5_IJNSA_ILi8EEESH_EEENS5_IJSH_SC_EEEEEEEvNS4_8identityENS4_23SM90_TMA_LOAD_MULTICASTES1B_vS1C_EENS_8epilogue10collective6detail29Sm90TmaWarpSpecializedAdapterINS1G_15DefaultEpilogueISJ_SK_SK_NS1F_6thread17LinearCombinationISJ_Li1EffLNS1K_9ScaleType4KindE0ELNS_15FloatRoundStyleE2ESJ_EENS1_15EpilogueDefaultEEEEEvvEEEEvNT_6ParamsE)
        .other          _ZN7cutlass13device_kernelINS_4gemm6kernel13GemmUniversalIN4cute5tupleIJiiiiEEENS1_10collective13CollectiveMmaINS1_34MainloopSm90TmaGmmaWarpSpecializedILi9ENS5_IJNS4_1CILi2EEENSA_ILi1EEESC_EEENS1_35KernelTmaWarpSpecializedCooperativeEEENS5_IJNSA_ILi192EEESG_NSA_ILi32EEEEEENS_10bfloat16_tENS5_IJlSC_lEEESJ_SK_NS4_8TiledMMAINS4_8MMA_AtomIJNS4_4SM904GMMA28MMA_64x192x16_F32BF16BF16_SSILNSO_5MajorE0ELSQ_0ELNSO_7ScaleInE1ELSR_1EEEEEENS4_6LayoutISD_NS5_IJSC_NSA_ILi0EEESV_EEEEENS5_IJNS4_10UnderscoreESY_SY_EEEEENS4_13SM90_TMA_LOADENS4_14ComposedLayoutINS4_7SwizzleILi2ELi4ELi3EEENS4_18smem_ptr_flag_bitsILi16EEENSU_INS5_IJNSA_ILi8EEESH_EEENS5_IJSH_SC_EEEEEEEvNS4_8identityENS4_23SM90_TMA_LOAD_MULTICASTES1B_vS1C_EENS_8epilogue10collective6detail29Sm90TmaWarpSpecializedAdapterINS1G_15DefaultEpilogueISJ_SK_SK_NS1F_6thread17LinearCombinationISJ_Li1EffLNS1K_9ScaleType4KindE0ELNS_15FloatRoundStyleE2ESJ_EENS1_15EpilogueDefaultEEEEEvvEEEEvNT_6ParamsE,@"STO_CUDA_ENTRY STV_DEFAULT"
_ZN7cutlass13device_kernelINS_4gemm6kernel13GemmUniversalIN4cute5tupleIJiiiiEEENS1_10collective13CollectiveMmaINS1_34MainloopSm90TmaGmmaWarpSpecializedILi9ENS5_IJNS4_1CILi2EEENSA_ILi1EEESC_EEENS1_35KernelTmaWarpSpecializedCooperativeEEENS5_IJNSA_ILi192EEESG_NSA_ILi32EEEEEENS_10bfloat16_tENS5_IJlSC_lEEESJ_SK_NS4_8TiledMMAINS4_8MMA_AtomIJNS4_4SM904GMMA28MMA_64x192x16_F32BF16BF16_SSILNSO_5MajorE0ELSQ_0ELNSO_7ScaleInE1ELSR_1EEEEEENS4_6LayoutISD_NS5_IJSC_NSA_ILi0EEESV_EEEEENS5_IJNS4_10UnderscoreESY_SY_EEEEENS4_13SM90_TMA_LOADENS4_14ComposedLayoutINS4_7SwizzleILi2ELi4ELi3EEENS4_18smem_ptr_flag_bitsILi16EEENSU_INS5_IJNSA_ILi8EEESH_EEENS5_IJSH_SC_EEEEEEEvNS4_8identityENS4_23SM90_TMA_LOAD_MULTICASTES1B_vS1C_EENS_8epilogue10collective6detail29Sm90TmaWarpSpecializedAdapterINS1G_15DefaultEpilogueISJ_SK_SK_NS1F_6thread17LinearCombinationISJ_Li1EffLNS1K_9ScaleType4KindE0ELNS_15FloatRoundStyleE2ESJ_EENS1_15EpilogueDefaultEEEEEvvEEEEvNT_6ParamsE:
[----:B------:R-:W0:Y:S02]  /*0000*/  LDC R1, c[0x0][0x28] ;  /* 0x00000a00ff017b82 */ /* 0x000e240000000800 */
[----:B0-----:R-:W-:Y:S01]  /*0010*/  VIADD R1, R1, 0xfffffff8 ;  /* 0xfffffff801017836 */ /* 0x001fe20000000000 */
[----:B------:R-:W0:Y:S01]  /*0020*/  S2R R4, SR_TID.X ;  /* 0x0000000000047919 */ /* 0x000e220000002100 */
[----:B------:R-:W-:Y:S01]  /*0030*/  ELECT P0, URZ, PT ;  /* 0x00000000003f782f */ /* 0x000fe20003800000 */
[----:B------:R-:W-:Y:S01]  /*0040*/  BSSY B0, `(.L_x_0) ;  /* 0x0000015000007945 */ /* 0x000fe20003800000 */
[--C-:B0-----:R-:W-:Y:S02]  /*0050*/  SHF.R.U32.HI R0, RZ, 0x5, R4.reuse ;  /* 0x00000005ff007819 */ /* 0x101fe40000011604 */
[----:B------:R-:W-:-:S03]  /*0060*/  SHF.R.U32.HI R2, RZ, 0x7, R4 ;  /* 0x00000007ff027819 */ /* 0x000fc60000011604 */
[----:B------:R-:W0:Y:S04]  /*0070*/  SHFL.IDX PT, R3, R0, RZ, 0x1f ;  /* 0x00001fff00037589 */ /* 0x000e2800000e0000 */
[----:B------:R-:W1:Y:S01]  /*0080*/  SHFL.IDX PT, R2, R2, RZ, 0x1f ;  /* 0x00001fff02027589 */ /* 0x000e6200000e0000 */
[----:B0-----:R-:W-:Y:S02]  /*0090*/  R2UR UR4, R3 ;  /* 0x00000000030472ca */ /* 0x001fe400000e0000 */
[----:B-1----:R-:W-:-:S11]  /*00a0*/  R2UR UR6, R2 ;  /* 0x00000000020672ca */ /* 0x002fd600000e0000 */
[----:B------:R-:W-:Y:S02]  /*00b0*/  USHF.R.S32.HI UR5, URZ, 0x1f, UR4 ;  /* 0x0000001f3f057899 */ /* 0x000fe40008011404 */
[----:B------:R-:W-:Y:S02]  /*00c0*/  ISETP.NE.OR P0, PT, RZ, UR4, !P0 ;  /* 0x00000004ff007c0c */ /* 0x000fe4000c705670 */
[----:B------:R-:W-:-:S04]  /*00d0*/  ULEA.HI UR5, UR5, UR4, URZ, 0x2 ;  /* 0x0000000405057291 */ /* 0x000fc8000f8f103f */
[----:B------:R-:W-:-:S04]  /*00e0*/  ULOP3.LUT UR5, UR5, 0xfffffffc, URZ, 0xc0, !UPT ;  /* 0xfffffffc05057892 */ /* 0x000fc8000f8ec03f */
[----:B------:R-:W-:-:S03]  /*00f0*/  UIADD3 UR8, UR4, -UR5, URZ ;  /* 0x8000000504087290 */ /* 0x000fc6000fffe03f */
[----:B------:R-:W-:Y:S09]  /*0100*/  @P0 BRA `(.L_x_1) ;  /* 0x0000000000200947 */ /* 0x000ff20003800000 */
[----:B------:R-:W-:Y:S02]  /*0110*/  ULDC.64 UR4, c[0x0][0x198] ;  /* 0x0000660000047ab9 */ /* 0x000fe40000000a00 */
[----:B------:R-:W-:Y:S02]  /*0120*/  UIADD3 UR10, UP0, UR4, 0xf0, URZ ;  /* 0x000000f0040a7890 */ /* 0x000fe4000ff1e03f */
[----:B------:R-:W-:Y:S02]  /*0130*/  UIADD3 UR4, UP1, UR4, 0x1f0, URZ ;  /* 0x000001f004047890 */ /* 0x000fe4000ff3e03f */
[----:B------:R-:W-:Y:S02]  /*0140*/  UIADD3.X UR11, URZ, UR5, URZ, UP0, !UPT ;  /* 0x000000053f0b7290 */ /* 0x000fe400087fe43f */
[----:B------:R-:W-:-:S07]  /*0150*/  UIADD3.X UR5, URZ, UR5, URZ, UP1, !UPT ;  /* 0x000000053f057290 */ /* 0x000fce0008ffe43f */
[----:B------:R0:W-:Y:S02]  /*0160*/  UTMACCTL.PF [UR10] ;  /* 0x000000000a0079b9 */ /* 0x0001e40008040000 */
[----:B------:R0:W-:Y:S02]  /*0170*/  UTMACCTL.PF [UR4] ;  /* 0x00000000040079b9 */ /* 0x0001e40008040000 */
[----:B0-----:R-:W-:Y:S01]  /*0180*/  NOP ;  /* 0x0000000000007918 */ /* 0x001fe20000000000 */
.L_x_1:
[----:B------:R-:W-:Y:S05]  /*0190*/  BSYNC B0 ;  /* 0x0000000000007941 */ /* 0x000fea0003800000 */
.L_x_0:
[----:B------:R-:W0:Y:S01]  /*01a0*/  SHFL.IDX PT, R2, R0, RZ, 0x1f ;  /* 0x00001fff00027589 */ /* 0x000e2200000e0000 */
[----:B------:R-:W-:Y:S01]  /*01b0*/  UISETP.NE.AND UP0, UPT, UR8, 0x3, UPT ;  /* 0x000000030800788c */ /* 0x000fe2000bf05270 */
[----:B------:R-:W-:Y:S01]  /*01c0*/  ISETP.NE.AND P1, PT, RZ, UR6, PT ;  /* 0x00000006ff007c0c */ /* 0x000fe2000bf25270 */
[----:B------:R-:W-:Y:S02]  /*01d0*/  UIADD3 UR10, UR6, -0x1, URZ ;  /* 0xffffffff060a7890 */ /* 0x000fe4000fffe03f */
[----:B------:R-:W-:Y:S02]  /*01e0*/  UISETP.EQ.OR UP0, UPT, UR8, URZ, !UP0 ;  /* 0x0000003f0800728c */ /* 0x000fe4000c702670 */
[----:B------:R-:W-:Y:S02]  /*01f0*/  UISETP.GE.U32.AND UP1, UPT, UR10, 0x2, UPT ;  /* 0x000000020a00788c */ /* 0x000fe4000bf26070 */
[----:B------:R-:W-:-:S04]  /*0200*/  UISETP.EQ.AND UP0, UPT, UR6, URZ, UP0 ;  /* 0x0000003f0600728c */ /* 0x000fc80008702270 */
[----:B------:R-:W-:-:S04]  /*0210*/  USEL UR40, URZ, 0x1, !UP0 ;  /* 0x000000013f287887 */ /* 0x000fc8000c000000 */
[----:B------:R-:W-:Y:S01]  /*0220*/  USEL UR40, UR40, 0x2, UP1 ;  /* 0x0000000228287887 */ /* 0x000fe20008800000 */
[----:B0-----:R-:W-:-:S13]  /*0230*/  ISETP.NE.AND P0, PT, R2, RZ, PT ;  /* 0x000000ff0200720c */ /* 0x001fda0003f05270 */
[----:B------:R-:W-:Y:S05]  /*0240*/  @P0 BRA `(.L_x_2) ;  /* 0x00000000008c0947 */ /* 0x000fea0003800000 */
[----:B------:R-:W-:Y:S01]  /*0250*/  ELECT P0, URZ, PT ;  /* 0x00000000003f782f */ /* 0x000fe20003800000 */
[----:B------:R-:W-:-:S12]  /*0260*/  BSSY B0, `(.L_x_2) ;  /* 0x0000021000007945 */ /* 0x000fd80003800000 */
[----:B------:R-:W-:Y:S05]  /*0270*/  @!P0 BRA `(.L_x_3) ;  /* 0x00000000007c8947 */ /* 0x000fea0003800000 */
[----:B------:R-:W0:Y:S01]  /*0280*/  S2UR UR9, SR_CgaCtaId ;  /* 0x00000000000979c3 */ /* 0x000e220000008800 */
[----:B------:R-:W-:Y:S01]  /*0290*/  UMOV UR4, 0x400 ;  /* 0x0000040000047882 */ /* 0x000fe20000000000 */
[----:B------:R-:W-:Y:S01]  /*02a0*/  UMOV UR5, 0x1 ;  /* 0x0000000100057882 */ /* 0x000fe20000000000 */
[----:B------:R-:W-:Y:S02]  /*02b0*/  UMOV UR6, 0x4 ;  /* 0x0000000400067882 */ /* 0x000fe40000000000 */
[----:B------:R-:W-:-:S04]  /*02c0*/  UIADD3 UR6, -UR6, 0x100000, URZ ;  /* 0x0010000006067890 */ /* 0x000fc8000fffe13f */
[----:B------:R-:W-:Y:S02]  /*02d0*/  USHF.L.U32 UR7, UR6, 0xb, URZ ;  /* 0x0000000b06077899 */ /* 0x000fe4000800063f */
[----:B------:R-:W-:Y:S02]  /*02e0*/  USHF.L.U32 UR6, UR6, 0x1, URZ ;  /* 0x0000000106067899 */ /* 0x000fe4000800063f */
[----:B0-----:R-:W-:Y:S02]  /*02f0*/  ULEA UR9, UR9, UR4, 0x18 ;  /* 0x0000000409097291 */ /* 0x001fe4000f8ec03f */
[----:B------:R-:W-:-:S04]  /*0300*/  UIADD3 UR4, -UR5, 0x100000, URZ ;  /* 0x0010000005047890 */ /* 0x000fc8000fffe13f */
[----:B------:R-:W-:Y:S02]  /*0310*/  USHF.L.U32 UR5, UR4, 0xb, URZ ;  /* 0x0000000b04057899 */ /* 0x000fe4000800063f */
[----:B------:R-:W-:Y:S01]  /*0320*/  USHF.L.U32 UR4, UR4, 0x1, URZ ;  /* 0x0000000104047899 */ /* 0x000fe2000800063f */
[----:B------:R-:W0:Y:S11]  /*0330*/  FENCE.VIEW.ASYNC.S ;  /* 0x00000000000073c6 */ /* 0x000e360000000000 */
[----:B0-----:R0:W1:Y:S01]  /*0340*/  SYNCS.EXCH.64 URZ, [UR9], UR4 ;  /* 0x00000004093f75b2 */ /* 0x0010620008000100 */
[----:B------:R0:W2:Y:S01]  /*0350*/  SYNCS.EXCH.64 URZ, [UR9+0x48], UR6 ;  /* 0x00004806093f75b2 */ /* 0x0000a20008000100 */
[----:B------:R0:W3:Y:S01]  /*0360*/  SYNCS.EXCH.64 URZ, [UR9+0x8], UR4 ;  /* 0x00000804093f75b2 */ /* 0x0000e20008000100 */
[----:B------:R0:W4:Y:S01]  /*0370*/  SYNCS.EXCH.64 URZ, [UR9+0x50], UR6 ;  /* 0x00005006093f75b2 */ /* 0x0001220008000100 */
[----:B------:R0:W0:Y:S01]  /*0380*/  SYNCS.EXCH.64 URZ, [UR9+0x10], UR4 ;  /* 0x00001004093f75b2 */ /* 0x0000220008000100 */
        /* <DEDUP_REMOVED lines=13> */
[----:B------:R-:W-:Y:S01]  /*0460*/  NOP ;  /* 0x0000000000007918 */ /* 0x000fe20000000000 */
.L_x_3:
[----:B0-----:R-:W-:Y:S05]  /*0470*/  BSYNC B0 ;  /* 0x0000000000007941 */ /* 0x001fea0003800000 */
.L_x_2:
[----:B------:R-:W-:Y:S01]  /*0480*/  SHF.R.S32.HI R3, RZ, 0x1f, R4 ;  /* 0x0000001fff037819 */ /* 0x000fe20000011404 */
[----:B------:R-:W0:Y:S01]  /*0490*/  SHFL.IDX PT, R0, R0, RZ, 0x1f ;  /* 0x00001fff00007589 */ /* 0x000e2200000e0000 */
[----:B------:R-:W5:Y:S01]  /*04a0*/  S2UR UR9, SR_CTAID.X ;  /* 0x00000000000979c3 */ /* 0x000f620000002500 */
[----:B------:R-:W-:Y:S02]  /*04b0*/  ELECT P0, URZ, PT ;  /* 0x00000000003f782f */ /* 0x000fe40003800000 */
[----:B------:R-:W-:Y:S01]  /*04c0*/  LEA.HI R3, R3, R4, RZ, 0x7 ;  /* 0x0000000403037211 */ /* 0x000fe200078f38ff */
[----:B------:R-:W-:Y:S01]  /*04d0*/  ULDC UR4, c[0x0][0x150] ;  /* 0x0000540000047ab9 */ /* 0x000fe20000000800 */
[----:B------:R-:W-:Y:S01]  /*04e0*/  SHF.R.S32.HI R9, RZ, 0x1f, R2 ;  /* 0x0000001fff097819 */ /* 0x000fe20000011402 */
[----:B------:R-:W-:Y:S01]  /*04f0*/  NOP ;  /* 0x0000000000007918 */ /* 0x000fe20000000000 */
[----:B------:R-:W-:Y:S01]  /*0500*/  LOP3.LUT R3, R3, 0xffffff80, RZ, 0xc0, !PT ;  /* 0xffffff8003037812 */ /* 0x000fe200078ec0ff */
[----:B------:R-:W-:Y:S01]  /*0510*/  NOP ;  /* 0x0000000000007918 */ /* 0x000fe20000000000 */
[----:B------:R-:W-:Y:S01]  /*0520*/  LEA.HI R9, R9, R2, RZ, 0x2 ;  /* 0x0000000209097211 */ /* 0x000fe200078f10ff */
[----:B------:R-:W1:Y:S02]  /*0530*/  LDC R8, c[0x0][0x144] ;  /* 0x00005100ff087b82 */ /* 0x000e640000000800 */
[----:B------:R-:W-:Y:S01]  /*0540*/  IMAD.IADD R3, R4, 0x1, -R3 ;  /* 0x0000000104037824 */ /* 0x000fe200078e0a03 */
[----:B------:R-:W-:Y:S01]  /*0550*/  LOP3.LUT R9, R9, 0x3ffffffc, RZ, 0xc0, !PT ;  /* 0x3ffffffc09097812 */ /* 0x000fe200078ec0ff */
[----:B------:R-:W2:Y:S03]  /*0560*/  S2R R4, SR_CTAID.Y ;  /* 0x0000000000047919 */ /* 0x000ea60000002600 */
[----:B------:R-:W-:Y:S01]  /*0570*/  SHF.R.S32.HI R6, RZ, 0x1f, R3 ;  /* 0x0000001fff067819 */ /* 0x000fe20000011403 */
[----:B------:R-:W-:Y:S01]  /*0580*/  IMAD.IADD R2, R2, 0x1, -R9 ;  /* 0x0000000102027824 */ /* 0x000fe200078e0a09 */
[----:B------:R-:W3:Y:S02]  /*0590*/  LDC R13, c[0x0][0x148] ;  /* 0x00005200ff0d7b82 */ /* 0x000ee40000000800 */
[----:B------:R-:W-:-:S02]  /*05a0*/  LEA.HI R6, R6, R3, RZ, 0x3 ;  /* 0x0000000306067211 */ /* 0x000fc400078f18ff */
[----:B0-----:R-:W-:Y:S02]  /*05b0*/  ISETP.NE.OR P0, PT, R0, RZ, !P0 ;  /* 0x000000ff0000720c */ /* 0x001fe40004705670 */
[--C-:B------:R-:W-:Y:S02]  /*05c0*/  SHF.R.S32.HI R0, RZ, 0x3, R6.reuse ;  /* 0x00000003ff007819 */ /* 0x100fe40000011406 */
[----:B------:R-:W-:Y:S02]  /*05d0*/  SHF.R.S32.HI R7, RZ, 0x1f, R6 ;  /* 0x0000001fff077819 */ /* 0x000fe40000011406 */
[----:B-----5:R-:W-:Y:S02]  /*05e0*/  I2FP.F32.U32 R6, UR9 ;  /* 0x0000000900067c45 */ /* 0x020fe40008201000 */
[----:B------:R-:W-:-:S03]  /*05f0*/  LEA.HI R7, R7, R0, RZ, 0x2 ;  /* 0x0000000007077211 */ /* 0x000fc600078f10ff */
[----:B------:R-:W-:Y:S01]  /*0600*/  FMUL R6, R6, UR4 ;  /* 0x0000000406067c20 */ /* 0x000fe20008400000 */
[----:B------:R-:W-:Y:S01]  /*0610*/  LOP3.LUT R7, R7, 0xfffffffc, RZ, 0xc0, !PT ;  /* 0xfffffffc07077812 */ /* 0x000fe200078ec0ff */
[----:B------:R-:W-:Y:S01]  /*0620*/  VOTEU.ALL UP0, P0 ;  /* 0x00000000003f7886 */ /* 0x000fe20000000000 */
[----:B------:R-:W-:Y:S01]  /*0630*/  ULDC UR4, c[0x0][0x154] ;  /* 0x0000550000047ab9 */ /* 0x000fe20000000800 */
[----:B------:R-:W-:Y:S02]  /*0640*/  VOTEU.ALL UP1, P0 ;  /* 0x00000000003f7886 */ /* 0x000fe40000020000 */
[----:B------:R-:W0:Y:S01]  /*0650*/  F2I.U32.TRUNC.NTZ R6, R6 ;  /* 0x0000000600067305 */ /* 0x000e22000020f000 */
[----:B------:R-:W-:Y:S01]  /*0660*/  IMAD.IADD R7, R0, 0x1, -R7 ;  /* 0x0000000100077824 */ /* 0x000fe200078e0a07 */
[----:B------:R-:W5:Y:S01]  /*0670*/  @!UP0 S2UR UR7, SR_CgaCtaId ;  /* 0x00000000000789c3 */ /* 0x000f620000008800 */
[----:B------:R-:W-:Y:S02]  /*0680*/  @!UP0 UMOV UR6, 0x400 ;  /* 0x0000040000068882 */ /* 0x000fe40000000000 */
[----:B------:R-:W-:Y:S01]  /*0690*/  IMAD R2, R2, 0x4, R7 ;  /* 0x0000000402027824 */ /* 0x000fe200078e0207 */
[----:B--2---:R-:W-:-:S04]  /*06a0*/  I2FP.F32.U32 R9, R4 ;  /* 0x0000000400097245 */ /* 0x004fc80000201000 */
[----:B------:R-:W-:Y:S01]  /*06b0*/  LEA.HI R0, R2, R2, RZ, 0x1 ;  /* 0x0000000202007211 */ /* 0x000fe200078f08ff */
[----:B------:R-:W-:Y:S01]  /*06c0*/  FMUL R9, R9, UR4 ;  /* 0x0000000409097c20 */ /* 0x000fe20008400000 */
[----:B------:R-:W-:Y:S02]  /*06d0*/  UMOV UR4, 0x20 ;  /* 0x0000002000047882 */ /* 0x000fe40000000000 */
[----:B------:R-:W-:Y:S01]  /*06e0*/  LOP3.LUT R7, R0, 0xfffffffe, RZ, 0xc0, !PT ;  /* 0xfffffffe00077812 */ /* 0x000fe200078ec0ff */
[----:B0-----:R-:W-:Y:S01]  /*06f0*/  IMAD.MOV R11, RZ, RZ, -R6 ;  /* 0x000000ffff0b7224 */ /* 0x001fe200078e0a06 */
[----:B------:R-:W-:-:S04]  /*0700*/  @!UP0 UIADD3 UR4, -UR4, 0x100000, URZ ;  /* 0x0010000004048890 */ /* 0x000fc8000fffe13f */
[----:B------:R-:W-:Y:S02]  /*0710*/  @!UP0 USHF.L.U32 UR5, UR4, 0xb, URZ ;  /* 0x0000000b04058899 */ /* 0x000fe4000800063f */
[----:B------:R-:W-:Y:S01]  /*0720*/  @!UP0 USHF.L.U32 UR4, UR4, 0x1, URZ ;  /* 0x0000000104048899 */ /* 0x000fe2000800063f */
[----:B------:R-:W0:Y:S01]  /*0730*/  LDC R6, c[0x0][0x140] ;  /* 0x00005000ff067b82 */ /* 0x000e220000000800 */
[----:B------:R-:W2:Y:S01]  /*0740*/  F2I.U32.TRUNC.NTZ R9, R9 ;  /* 0x0000000900097305 */ /* 0x000ea2000020f000 */
[----:B-1----:R-:W-:Y:S02]  /*0750*/  IMAD R0, R8, R11, UR9 ;  /* 0x0000000908007e24 */ /* 0x002fe4000f8e020b */
[----:B------:R-:W-:-:S05]  /*0760*/  IMAD.IADD R7, R2, 0x1, -R7 ;  /* 0x0000000102077824 */ /* 0x000fca00078e0a07 */
[----:B------:R-:W-:Y:S01]  /*0770*/  ISETP.NE.AND P2, PT, R7, R0, PT ;  /* 0x000000000700720c */ /* 0x000fe20003f45270 */
[C---:B------:R-:W-:Y:S01]  /*0780*/  IMAD.SHL.U32 R7, R2.reuse, 0x4, RZ ;  /* 0x0000000402077824 */ /* 0x040fe200078e00ff */
[----:B-----5:R-:W-:Y:S01]  /*0790*/  @!UP0 ULEA UR6, UR7, UR6, 0x18 ;  /* 0x0000000607068291 */ /* 0x020fe2000f8ec03f */
[----:B------:R-:W-:Y:S01]  /*07a0*/  VOTEU.ALL UP0, P0 ;  /* 0x00000000003f7886 */ /* 0x000fe20000000000 */
[----:B------:R-:W-:Y:S02]  /*07b0*/  LOP3.LUT P0, RZ, R3, 0x7, RZ, 0xc0, !PT ;  /* 0x0000000703ff7812 */ /* 0x000fe4000780c0ff */
[----:B------:R-:W-:Y:S01]  /*07c0*/  LOP3.LUT R16, R2, 0xc, R7, 0x78, !PT ;  /* 0x0000000c02107812 */ /* 0x000fe200078e7807 */
[----:B--2---:R-:W-:-:S03]  /*07d0*/  IMAD.MOV R14, RZ, RZ, -R9 ;  /* 0x000000ffff0e7224 */ /* 0x004fc600078e0a09 */
[C---:B------:R-:W-:Y:S01]  /*07e0*/  ISETP.LT.U32.AND P0, PT, R16.reuse, 0x2, !P0 ;  /* 0x000000021000780c */ /* 0x040fe20004701070 */
[----:B---3--:R-:W-:Y:S02]  /*07f0*/  IMAD R7, R13, R14, R4 ;  /* 0x0000000e0d077224 */ /* 0x008fe400078e0204 */
[----:B------:R-:W-:Y:S01]  /*0800*/  @P2 LEA.HI R2, R16, R16, RZ, 0x1 ;  /* 0x0000001010022211 */ /* 0x000fe200078f08ff */
[----:B------:R-:W1:Y:S02]  /*0810*/  FENCE.VIEW.ASYNC.S ;  /* 0x00000000000073c6 */ /* 0x000e640000000000 */
[----:B-1----:R1:W2:Y:S01]  /*0820*/  @!UP0 SYNCS.EXCH.64 URZ, [UR6+0xa0], UR4 ;  /* 0x0000a004063f85b2 */ /* 0x0022a20008000100 */
[----:B0-----:R-:W-:Y:S02]  /*0830*/  ISETP.EQ.U32.AND P4, PT, R6, 0x1, PT ;  /* 0x000000010600780c */ /* 0x001fe40003f82070 */
[----:B------:R-:W-:Y:S02]  /*0840*/  @P2 SHF.R.S32.HI R2, RZ, 0x1, R2 ;  /* 0x00000001ff022819 */ /* 0x000fe40000011402 */
[----:B------:R-:W-:-:S02]  /*0850*/  SEL R3, RZ, 0x1, !P0 ;  /* 0x00000001ff037807 */ /* 0x000fc40004000000 */
[----:B------:R-:W-:Y:S02]  /*0860*/  @P2 ISETP.NE.AND P3, PT, R2, R7, PT ;  /* 0x000000070200220c */ /* 0x000fe40003f65270 */
[----:B------:R-:W-:Y:S02]  /*0870*/  MOV R2, 0x1 ;  /* 0x0000000100027802 */ /* 0x000fe40000000f00 */
[----:B------:R-:W-:-:S04]  /*0880*/  @P2 SEL R2, RZ, 0x1, P3 ;  /* 0x00000001ff022807 */ /* 0x000fc80001800000 */
[----:B------:R-:W-:Y:S01]  /*0890*/  LOP3.LUT R2, R2, R3, RZ, 0xc0, !PT ;  /* 0x0000000302027212 */ /* 0x000fe200078ec0ff */
[----:B------:R1:W0:Y:S01]  /*08a0*/  @!UP1 SYNCS.EXCH.64 URZ, [UR6+0xa8], UR4 ;  /* 0x0000a804063f95b2 */ /* 0x0002220008000100 */
[----:B------:R-:W-:Y:S01]  /*08b0*/  NOP ;  /* 0x0000000000007918 */ /* 0x000fe20000000000 */
[----:B-12---:R-:W-:Y:S05]  /*08c0*/  @!P4 BRA `(.L_x_4) ;  /* 0x000000000008c947 */ /* 0x006fea0003800000 */
[----:B0---4-:R-:W-:Y:S01]  /*08d0*/  UCGABAR_ARV ;  /* 0x00000000000079c7 */ /* 0x011fe20008000000 */
[----:B------:R-:W-:Y:S05]  /*08e0*/  BRA `(.L_x_5) ;  /* 0x0000000000047947 */ /* 0x000fea0003800000 */
.L_x_4:
[----:B0---4-:R-:W-:Y:S01]  /*08f0*/  NOP ;  /* 0x0000000000007918 */ /* 0x011fe20000000000 */
.L_x_5:
[----:B------:R-:W0:Y:S01]  /*0900*/  LDC R3, c[0x0][0x65c] ;  /* 0x00019700ff037b82 */ /* 0x000e220000000800 */
[----:B------:R-:W-:Y:S02]  /*0910*/  IMAD.U32 R6, RZ, RZ, UR9 ;  /* 0x00000009ff067e24 */ /* 0x000fe4000f8e00ff */
[----:B------:R-:W-:Y:S01]  /*0920*/  IMAD.MOV.U32 R7, RZ, RZ, RZ ;  /* 0x000000ffff077224 */ /* 0x000fe200078e00ff */
[----:B0-----:R-:W-:-:S13]  /*0930*/  ISETP.NE.AND P2, PT, R3, 0x1, PT ;  /* 0x000000010300780c */ /* 0x001fda0003f45270 */
[----:B------:R-:W0:Y:S01]  /*0940*/  @P2 LDC R19, c[0x0][0x10] ;  /* 0x00000400ff132b82 */ /* 0x000e220000000800 */
[----:B------:R-:W-:Y:S02]  /*0950*/  @P2 IMAD.MOV.U32 R5, RZ, RZ, RZ ;  /* 0x000000ffff052224 */ /* 0x000fe400078e00ff */
[----:B------:R-:W-:-:S05]  /*0960*/  @P2 IMAD.MOV.U32 R17, RZ, RZ, RZ ;  /* 0x000000ffff112224 */ /* 0x000fca00078e00ff */
[----:B------:R-:W1:Y:S01]  /*0970*/  @!P2 LDC R3, c[0x0][0xc] ;  /* 0x00000300ff03ab82 */ /* 0x000e620000000800 */
[----:B0-----:R-:W-:-:S04]  /*0980*/  @P2 IMAD.WIDE.U32 R18, R19, UR9, R4 ;  /* 0x0000000913122c25 */ /* 0x001fc8000f8e0004 */
[----:B------:R-:W-:Y:S02]  /*0990*/  @P2 IMAD.IADD R17, R19, 0x1, R17 ;  /* 0x0000000113112824 */ /* 0x000fe400078e0211 */
[----:B-1----:R-:W-:-:S04]  /*09a0*/  @!P2 IMAD.WIDE.U32 R6, R4, R3, R6 ;  /* 0x000000030406a225 */ /* 0x002fc800078e0006 */
[----:B------:R-:W-:Y:S02]  /*09b0*/  @!P2 IMAD.MOV.U32 R18, RZ, RZ, R6 ;  /* 0x000000ffff12a224 */ /* 0x000fe400078e0006 */
[----:B------:R-:W-:Y:S01]  /*09c0*/  @!P2 IMAD.MOV.U32 R17, RZ, RZ, R7 ;  /* 0x000000ffff11a224 */ /* 0x000fe200078e0007 */
[----:B------:R-:W-:Y:S06]  /*09d0*/  @!P4 BRA `(.L_x_6) ;  /* 0x00000000000cc947 */ /* 0x000fec0003800000 */
[----:B------:R-:W-:Y:S01]  /*09e0*/  UCGABAR_WAIT ;  /* 0x0000000000007dc7 */ /* 0x000fe20008000000 */
[----:B------:R-:W-:Y:S01]  /*09f0*/  CCTL.IVALL ;  /* 0x00000000ff00798f */ /* 0x000fe20002000000 */
[----:B------:R-:W-:Y:S05]  /*0a00*/  BRA `(.L_x_7) ;  /* 0x0000000000047947 */ /* 0x000fea0003800000 */
.L_x_6:
[----:B------:R-:W-:Y:S06]  /*0a10*/  BAR.SYNC.DEFER_BLOCKING 0x0 ;  /* 0x0000000000007b1d */ /* 0x000fec0000010000 */
.L_x_7:
[----:B------:R-:W-:Y:S05]  /*0a20*/  @!P1 BRA `(.L_x_8) ;  /* 0x000000dc000c9947 */ /* 0x000fea0003800000 */
[----:B------:R-:W-:-:S06]  /*0a30*/  UISETP.GT.U32.AND UP0, UPT, UR10, 0x1, UPT ;  /* 0x000000010a00788c */ /* 0x000fcc000bf04070 */
[----:B------:R-:W-:-:S13]  /*0a40*/  PLOP3.LUT P0, PT, PT, PT, UP0, 0x80, 0x0 ;  /* 0x000000000000781c */ /* 0x000fda0003f0f008 */
[----:B------:R-:W-:Y:S05]  /*0a50*/  @P0 EXIT ;  /* 0x000000000000094d */ /* 0x000fea0003800000 */
[----:B------:R-:W-:Y:S01]  /*0a60*/  IMAD.MOV.U32 R6, RZ, RZ, -0x1 ;  /* 0xffffffffff067424 */ /* 0x000fe200078e00ff */
[----:B------:R-:W-:Y:S01]  /*0a70*/  ULDC.64 UR4, c[0x0][0x650] ;  /* 0x0001940000047ab9 */ /* 0x000fe20000000a00 */
[----:B------:R-:W-:Y:S01]  /*0a80*/  UMOV UR42, 0xffffffff ;  /* 0xffffffff002a7882 */ /* 0x000fe20000000000 */
[----:B------:R-:W-:Y:S01]  /*0a90*/  ISETP.GE.U32.AND P0, PT, R18, UR4, PT ;  /* 0x0000000412007c0c */ /* 0x000fe2000bf06070 */
[----:B------:R-:W-:Y:S01]  /*0aa0*/  IMAD.MOV.U32 R23, RZ, RZ, -0x1 ;  /* 0xffffffffff177424 */ /* 0x000fe200078e00ff */
[----:B------:R0:W-:Y:S01]  /*0ab0*/  STL [R1], R6 ;  /* 0x0000000601007387 */ /* 0x0001e20000100800 */
[----:B------:R-:W-:Y:S02]  /*0ac0*/  PRMT R3, RZ, 0x7610, R3 ;  /* 0x00007610ff037816 */ /* 0x000fe40000000003 */
[----:B------:R-:W-:-:S13]  /*0ad0*/  ISETP.GE.U32.AND.EX P0, PT, R17, UR5, PT, P0 ;  /* 0x0000000511007c0c */ /* 0x000fda000bf06100 */
[----:B0-----:R-:W-:Y:S05]  /*0ae0*/  @P0 BRA `(.L_x_9) ;  /* 0x0000000400340947 */ /* 0x001fea0003800000 */
[----:B------:R-:W0:Y:S01]  /*0af0*/  LDC.64 R20, c[0x0][0x628] ;  /* 0x00018a00ff147b82 */ /* 0x000e220000000a00 */
[----:B------:R-:W-:Y:S01]  /*0b00*/  MOV R6, R18 ;  /* 0x0000001200067202 */ /* 0x000fe20000000f00 */
[----:B------:R-:W-:-:S06]  /*0b10*/  IMAD.MOV.U32 R7, RZ, RZ, R17 ;  /* 0x000000ffff077224 */ /* 0x000fcc00078e0011 */
[----:B------:R-:W1:Y:S08]  /*0b20*/  LDC R12, c[0x0][0x630] ;  /* 0x00018c00ff0c7b82 */ /* 0x000e700000000800 */
[----:B------:R-:W2:Y:S01]  /*0b30*/  LDC.64 R22, c[0x0][0x620] ;  /* 0x00018800ff167b82 */ /* 0x000ea20000000a00 */
[----:B0-----:R-:W-:-:S04]  /*0b40*/  ISETP.NE.U32.AND P0, PT, R20, RZ, PT ;  /* 0x000000ff1400720c */ /* 0x001fc80003f05070 */
[----:B------:R-:W-:-:S13]  /*0b50*/  ISETP.NE.AND.EX P0, PT, R21, RZ, PT, P0 ;  /* 0x000000ff1500720c */ /* 0x000fda0003f05300 */
[----:B-12---:R-:W-:Y:S05]  /*0b60*/  @!P0 BRA `(.L_x_10) ;  /* 0x0000000000288947 */ /* 0x006fea0003800000 */
[----:B------:R-:W0:Y:S02]  /*0b70*/  LDC R3, c[0x0][0x634] ;  /* 0x00018d00ff037b82 */ /* 0x000e240000000800 */
[----:B0-----:R-:W-:-:S05]  /*0b80*/  IADD3 R3, P0, R18, R3, RZ ;  /* 0x0000000312037210 */ /* 0x001fca0007f1e0ff */
[----:B------:R-:W-:-:S04]  /*0b90*/  IMAD.X R15, RZ, RZ, R17, P0 ;  /* 0x000000ffff0f7224 */ /* 0x000fc800000e0611 */
[----:B------:R-:W-:-:S04]  /*0ba0*/  IMAD.WIDE.U32 R6, R15, R20, RZ ;  /* 0x000000140f067225 */ /* 0x000fc800078e00ff */
[----:B------:R-:W-:-:S04]  /*0bb0*/  IMAD.WIDE.U32 R8, P0, R3, R21, R6 ;  /* 0x0000001503087225 */ /* 0x000fc80007800006 */
[----:B------:R-:W-:-:S04]  /*0bc0*/  IMAD.WIDE.U32 R6, R3, R20, RZ ;  /* 0x0000001403067225 */ /* 0x000fc800078e00ff */
[----:B------:R-:W-:Y:S01]  /*0bd0*/  IMAD.X R11, RZ, RZ, RZ, P0 ;  /* 0x000000ffff0b7224 */ /* 0x000fe200000e06ff */
[----:B------:R-:W-:Y:S01]  /*0be0*/  IADD3 RZ, P0, R7, R8, RZ ;  /* 0x0000000807ff7210 */ /* 0x000fe20007f1e0ff */
[----:B------:R-:W-:-:S04]  /*0bf0*/  IMAD.MOV.U32 R10, RZ, RZ, R9 ;  /* 0x000000ffff0a7224 */ /* 0x000fc800078e0009 */
[----:B------:R-:W-:-:S08]  /*0c00*/  IMAD.WIDE.U32.X R6, R15, R21, R10, P0 ;  /* 0x000000150f067225 */ /* 0x000fd000000e040a */
.L_x_10:
[----:B------:R-:W0:Y:S01]  /*0c10*/  LDC.64 R26, c[0x0][0x640] ;  /* 0x00019000ff1a7b82 */ /* 0x000e220000000a00 */
[-C--:B------:R-:W-:Y:S01]  /*0c20*/  SHF.R.U64 R28, R6, R12.reuse, R7 ;  /* 0x0000000c061c7219 */ /* 0x080fe20000001207 */
[----:B------:R-:W-:Y:S01]  /*0c30*/  IMAD.MOV.U32 R19, RZ, RZ, R17 ;  /* 0x000000ffff137224 */ /* 0x000fe200078e0011 */
[----:B------:R-:W-:Y:S01]  /*0c40*/  SHF.R.U32.HI R3, RZ, R12, R7 ;  /* 0x0000000cff037219 */ /* 0x000fe20000011607 */
[----:B------:R-:W-:Y:S01]  /*0c50*/  IMAD R25, R13, R14, R4 ;  /* 0x0000000e0d197224 */ /* 0x000fe200078e0204 */
[----:B------:R-:W-:Y:S01]  /*0c60*/  IADD3 R5, P0, RZ, -R28, RZ ;  /* 0x8000001cff057210 */ /* 0x000fe20007f1e0ff */
[----:B------:R-:W-:Y:S02]  /*0c70*/  IMAD.MOV.U32 R13, RZ, RZ, 0x1 ;  /* 0x00000001ff0d7424 */ /* 0x000fe400078e00ff */
[----:B------:R-:W1:Y:S02]  /*0c80*/  LDC R10, c[0x0][0x618] ;  /* 0x00018600ff0a7b82 */ /* 0x000e640000000800 */
[----:B------:R-:W-:-:S02]  /*0c90*/  IMAD.X R3, RZ, RZ, ~R3, P0 ;  /* 0x000000ffff037224 */ /* 0x000fc400000e0e03 */
[----:B------:R-:W-:-:S04]  /*0ca0*/  IMAD.WIDE.U32 R6, R5, R22, R18 ;  /* 0x0000001605067225 */ /* 0x000fc800078e0012 */
[----:B------:R-:W2:Y:S01]  /*0cb0*/  LDC R20, c[0x0][0x608] ;  /* 0x00018200ff147b82 */ /* 0x000ea20000000800 */
[----:B------:R-:W-:Y:S02]  /*0cc0*/  IMAD R8, R3, R22, RZ ;  /* 0x0000001603087224 */ /* 0x000fe400078e02ff */
[----:B------:R-:W-:Y:S02]  /*0cd0*/  IMAD.MOV.U32 R3, RZ, RZ, -0x1 ;  /* 0xffffffffff037424 */ /* 0x000fe400078e00ff */
[----:B------:R-:W-:-:S03]  /*0ce0*/  IMAD R5, R5, R23, R8 ;  /* 0x0000001705057224 */ /* 0x000fc600078e0208 */
[----:B------:R-:W3:Y:S01]  /*0cf0*/  LDC R24, c[0x0][0x658] ;  /* 0x00019600ff187b82 */ /* 0x000ee20000000800 */
[----:B------:R-:W-:Y:S01]  /*0d00*/  IMAD.IADD R5, R7, 0x1, R5 ;  /* 0x0000000107057824 */ /* 0x000fe200078e0205 */
[----:B0-----:R-:W-:-:S04]  /*0d10*/  ISETP.NE.U32.AND P0, PT, R26, RZ, PT ;  /* 0x000000ff1a00720c */ /* 0x001fc80003f05070 */
[----:B------:R-:W-:Y:S02]  /*0d20*/  ISETP.NE.AND.EX P0, PT, R27, RZ, PT, P0 ;  /* 0x000000ff1b00720c */ /* 0x000fe40003f05300 */
[----:B------:R-:W0:Y:S01]  /*0d30*/  LDC R22, c[0x0][0x600] ;  /* 0x00018000ff167b82 */ /* 0x000e220000000800 */
[-CC-:B-1----:R-:W-:Y:S02]  /*0d40*/  SHF.R.U64 R12, R6, R10.reuse, R5.reuse ;  /* 0x0000000a060c7219 */ /* 0x182fe40000001205 */
[----:B------:R-:W-:-:S05]  /*0d50*/  SHF.R.U32.HI R5, RZ, R10, R5 ;  /* 0x0000000aff057219 */ /* 0x000fca0000011605 */
[----:B------:R-:W1:Y:S01]  /*0d60*/  LDC R15, c[0x0][0x648] ;  /* 0x00019200ff0f7b82 */ /* 0x000e620000000800 */
[-CC-:B--2---:R-:W-:Y:S02]  /*0d70*/  SHF.R.U64 R23, R12, R20.reuse, R5.reuse ;  /* 0x000000140c177219 */ /* 0x184fe40000001205 */
[----:B------:R-:W-:-:S05]  /*0d80*/  SHF.R.U32.HI R5, RZ, R20, R5 ;  /* 0x00000014ff057219 */ /* 0x000fca0000011605 */
[----:B------:R-:W2:Y:S01]  /*0d90*/  LDC R19, c[0x0][0x638] ;  /* 0x00018e00ff137b82 */ /* 0x000ea20000000800 */
[-C--:B---3--:R-:W-:Y:S02]  /*0da0*/  SHF.L.U32 R3, R3, R24.reuse, RZ ;  /* 0x0000001803037219 */ /* 0x088fe400000006ff */
[-CC-:B------:R-:W-:Y:S02]  /*0db0*/  SHF.R.U64 R14, R23, R24.reuse, R5.reuse ;  /* 0x00000018170e7219 */ /* 0x180fe40000001205 */
[----:B------:R-:W-:Y:S02]  /*0dc0*/  SHF.R.U32.HI R5, RZ, R24, R5 ;  /* 0x00000018ff057219 */ /* 0x000fe40000011605 */
[----:B------:R-:W-:Y:S01]  /*0dd0*/  LOP3.LUT R10, RZ, R3, RZ, 0x33, !PT ;  /* 0x00000003ff0a7212 */ /* 0x000fe200078e33ff */
[----:B------:R-:W3:Y:S01]  /*0de0*/  LDC R21, c[0x0][0x610] ;  /* 0x00018400ff157b82 */ /* 0x000ee20000000800 */
[----:B------:R-:W-:Y:S01]  /*0df0*/  MOV R4, R14 ;  /* 0x0000000e00047202 */ /* 0x000fe20000000f00 */
[----:B------:R-:W-:Y:S06]  /*0e00*/  @!P0 BRA `(.L_x_11) ;  /* 0x0000000000288947 */ /* 0x000fec0003800000 */
[----:B------:R-:W4:Y:S02]  /*0e10*/  LDC R3, c[0x0][0x64c] ;  /* 0x00019300ff037b82 */ /* 0x000f240000000800 */
[----:B----4-:R-:W-:-:S05]  /*0e20*/  IADD3 R3, P0, R14, R3, RZ ;  /* 0x000000030e037210 */ /* 0x010fca0007f1e0ff */
        /* <DEDUP_REMOVED lines=8> */
.L_x_11:
[----:B-1----:R-:W-:Y:S01]  /*0eb0*/  SHF.R.U64 R4, R4, R15, R5 ;  /* 0x0000000f04047219 */ /* 0x002fe20000001205 */
[----:B0-----:R-:W-:Y:S01]  /*0ec0*/  VIADD R5, R22, 0xffffffff ;  /* 0xffffffff16057836 */ /* 0x001fe20000000000 */
[----:B------:R-:W-:Y:S02]  /*0ed0*/  SHF.L.U32 R3, R13, R24, RZ ;  /* 0x000000180d037219 */ /* 0x000fe400000006ff */
[----:B------:R-:W-:Y:S01]  /*0ee0*/  LOP3.LUT R10, R23, R10, RZ, 0xc0, !PT ;  /* 0x0000000a170a7212 */ /* 0x000fe200078ec0ff */
[----:B------:R-:W-:Y:S01]  /*0ef0*/  IMAD.MOV R6, RZ, RZ, -R4 ;  /* 0x000000ffff067224 */ /* 0x000fe200078e0a04 */
[----:B------:R-:W-:Y:S02]  /*0f00*/  LOP3.LUT R12, R12, R5, RZ, 0xc0, !PT ;  /* 0x000000050c0c7212 */ /* 0x000fe400078ec0ff */
[----:B------:R-:W-:Y:S01]  /*0f10*/  SEL R0, R0, R25, !P2 ;  /* 0x0000001900007207 */ /* 0x000fe20005000000 */
[----:B------:R-:W-:Y:S01]  /*0f20*/  IMAD R5, R3, R4, R10 ;  /* 0x0000000403057224 */ /* 0x000fe200078e020a */
[----:B------:R-:W-:Y:S01]  /*0f30*/  R2UR UR42, R28 ;  /* 0x000000001c2a72ca */ /* 0x000fe200000e0000 */
[----:B--2---:R-:W-:-:S02]  /*0f40*/  IMAD R3, R6, R19, R14 ;  /* 0x0000001306037224 */ /* 0x004fc400078e020e */
[----:B---3--:R-:W-:Y:S02]  /*0f50*/  IMAD R0, R5, R21, R0 ;  /* 0x0000001505007224 */ /* 0x008fe400078e0200 */
[----:B------:R-:W-:Y:S02]  /*0f60*/  IMAD R3, R3, R22, R12 ;  /* 0x0000001603037224 */ /* 0x000fe400078e020c */
[----:B------:R-:W-:-:S03]  /*0f70*/  IMAD.MOV.U32 R4, RZ, RZ, 0x1 ;  /* 0x00000001ff047424 */ /* 0x000fc600078e00ff */
[----:B------:R-:W-:Y:S02]  /*0f80*/  SEL R5, R3, R0, !P2 ;  /* 0x0000000003057207 */ /* 0x000fe40005000000 */
[----:B------:R-:W-:Y:S02]  /*0f90*/  SEL R23, R0, R3, !P2 ;  /* 0x0000000300177207 */ /* 0x000fe40005000000 */
[----:B------:R-:W-:Y:S01]  /*0fa0*/  PRMT R3, R4, 0x7610, R3 ;  /* 0x0000761004037816 */ /* 0x000fe20000000003 */
[----:B------:R0:W-:Y:S06]  /*0fb0*/  STL [R1], R5 ;  /* 0x0000000501007387 */ /* 0x0001ec0000100800 */
.L_x_9:
[----:B------:R-:W-:-:S08]  /*0fc0*/  NOP ;  /* 0x0000000000007918 */ /* 0x000fd00000000000 */
[----:B------:R-:W1:Y:S02]  /*0fd0*/  USETMAXREG.TRY_ALLOC.CTAPOOL UP0, 0xe8 ;  /* 0x000000e8000079c8 */ /* 0x000e640008000600 */
[----:B-1----:R-:W-:-:S13]  /*0fe0*/  PLOP3.LUT P0, PT, PT, PT, UP0, 0x80, 0x0 ;  /* 0x000000000000781c */ /* 0x002fda0003f0f008 */
[----:B------:R-:W-:Y:S05]  /*0ff0*/  @!P0 BRA `(.L_x_9) ;  /* 0xfffffffc00f08947 */ /* 0x000fea000383ffff */
[----:B------:R-:W-:Y:S01]  /*1000*/  ULDC.64 UR4, c[0x0][0x598] ;  /* 0x0001660000047ab9 */ /* 0x000fe20000000a00 */
[----:B------:R-:W-:Y:S01]  /*1010*/  ULDC.64 UR36, c[0x0][0x208] ;  /* 0x0000820000247ab9 */ /* 0x000fe20000000a00 */
[----:B------:R-:W-:-:S04]  /*1020*/  ISETP.NE.U32.AND P0, PT, RZ, UR4, PT ;  /* 0x00000004ff007c0c */ /* 0x000fc8000bf05070 */
[----:B------:R-:W-:-:S13]  /*1030*/  ISETP.NE.AND.EX P0, PT, RZ, UR5, PT, P0 ;  /* 0x00000005ff007c0c */ /* 0x000fda000bf05300 */
[----:B------:R-:W-:Y:S05]  /*1040*/  @!P0 BRA `(.L_x_12) ;  /* 0x00000000001c8947 */ /* 0x000fea0003800000 */
[----:B0-----:R-:W0:Y:S02]  /*1050*/  LDC.64 R4, c[0x0][0x598] ;  /* 0x00016600ff047b82 */ /* 0x001e240000000a00 */
[----:B0-----:R-:W2:Y:S02]  /*1060*/  LDG.E.64 R4, desc[UR36][R4.64] ;  /* 0x0000002404047981 */ /* 0x001ea4000c1e1b00 */
[----:B--2---:R-:W-:-:S04]  /*1070*/  ISETP.NE.U32.AND P0, PT, R4, RZ, PT ;  /* 0x000000ff0400720c */ /* 0x004fc80003f05070 */
[----:B------:R-:W-:-:S13]  /*1080*/  ISETP.NE.AND.EX P0, PT, R5, RZ, PT, P0 ;  /* 0x000000ff0500720c */ /* 0x000fda0003f05300 */
[----:B------:R-:W-:Y:S05]  /*1090*/  @!P0 BRA `(.L_x_12) ;  /* 0x0000000000088947 */ /* 0x000fea0003800000 */
[----:B------:R0:W5:Y:S01]  /*10a0*/  LD.E R19, desc[UR36][R4.64] ;  /* 0x0000002404137980 */ /* 0x000162000c101900 */
[----:B------:R-:W-:Y:S05]  /*10b0*/  BRA `(.L_x_13) ;  /* 0x0000000000247947 */ /* 0x000fea0003800000 */
.L_x_12:
[----:B------:R-:W-:Y:S02]  /*10c0*/  ULDC.64 UR4, c[0x0][0x588] ;  /* 0x0001620000047ab9 */ /* 0x000fe40000000a00 */
[----:B------:R-:W-:-:S04]  /*10d0*/  ISETP.NE.U32.AND P0, PT, RZ, UR4, PT ;  /* 0x00000004ff007c0c */ /* 0x000fc8000bf05070 */
[----:B------:R-:W-:-:S13]  /*10e0*/  ISETP.NE.AND.EX P0, PT, RZ, UR5, PT, P0 ;  /* 0x00000005ff007c0c */ /* 0x000fda000bf05300 */
[----:B------:R-:W-:Y:S05]  /*10f0*/  @!P0 BRA `(.L_x_14) ;  /* 0x00000000000c8947 */ /* 0x000fea0003800000 */
[----:B0-----:R-:W0:Y:S02]  /*1100*/  LDC.64 R4, c[0x0][0x588] ;  /* 0x00016200ff047b82 */ /* 0x001e240000000a00 */
[----:B0-----:R1:W5:Y:S01]  /*1110*/  LDG.E R19, desc[UR36][R4.64] ;  /* 0x0000002404137981 */ /* 0x001362000c1e1900 */
[----:B------:R-:W-:Y:S05]  /*1120*/  BRA `(.L_x_13) ;  /* 0x0000000000087947 */ /* 0x000fea0003800000 */
.L_x_14:
[----:B------:R-:W-:Y:S02]  /*1130*/  ULDC UR4, c[0x0][0x580] ;  /* 0x0001600000047ab9 */ /* 0x000fe40000000800 */
[----:B------:R-:W-:-:S07]  /*1140*/  IMAD.U32 R19, RZ, RZ, UR4 ;  /* 0x00000004ff137e24 */ /* 0x000fce000f8e00ff */
.L_x_13:
[----:B------:R-:W-:Y:S02]  /*1150*/  ULDC.64 UR4, c[0x0][0x5a0] ;  /* 0x0001680000047ab9 */ /* 0x000fe40000000a00 */
[----:B------:R-:W-:-:S04]  /*1160*/  ISETP.NE.U32.AND P0, PT, RZ, UR4, PT ;  /* 0x00000004ff007c0c */ /* 0x000fc8000bf05070 */
[----:B------:R-:W-:-:S13]  /*1170*/  ISETP.NE.AND.EX P0, PT, RZ, UR5, PT, P0 ;  /* 0x00000005ff007c0c */ /* 0x000fda000bf05300 */
[----:B------:R-:W-:Y:S05]  /*1180*/  @!P0 BRA `(.L_x_15) ;  /* 0x00000000001c8947 */ /* 0x000fea0003800000 */
[----:B01----:R-:W0:Y:S02]  /*1190*/  LDC.64 R4, c[0x0][0x5a0] ;  /* 0x00016800ff047b82 */ /* 0x003e240000000a00 */
[----:B0-----:R-:W2:Y:S02]  /*11a0*/  LDG.E.64 R4, desc[UR36][R4.64] ;  /* 0x0000002404047981 */ /* 0x001ea4000c1e1b00 */
[----:B--2---:R-:W-:-:S04]  /*11b0*/  ISETP.NE.U32.AND P0, PT, R4, RZ, PT ;  /* 0x000000ff0400720c */ /* 0x004fc80003f05070 */
[----:B------:R-:W-:-:S13]  /*11c0*/  ISETP.NE.AND.EX P0, PT, R5, RZ, PT, P0 ;  /* 0x000000ff0500720c */ /* 0x000fda0003f05300 */
[----:B------:R-:W-:Y:S05]  /*11d0*/  @!P0 BRA `(.L_x_15) ;  /* 0x0000000000088947 */ /* 0x000fea0003800000 */
[----:B------:R0:W5:Y:S01]  /*11e0*/  LD.E R22, desc[UR36][R4.64] ;  /* 0x0000002404167980 */ /* 0x000162000c101900 */
[----:B------:R-:W-:Y:S05]  /*11f0*/  BRA `(.L_x_16) ;  /* 0x0000000000247947 */ /* 0x000fea0003800000 */
.L_x_15:
[----:B------:R-:W-:Y:S02]  /*1200*/  ULDC.64 UR4, c[0x0][0x590] ;  /* 0x0001640000047ab9 */ /* 0x000fe40000000a00 */
[----:B------:R-:W-:-:S04]  /*1210*/  ISETP.NE.U32.AND P0, PT, RZ, UR4, PT ;  /* 0x00000004ff007c0c */ /* 0x000fc8000bf05070 */
[----:B------:R-:W-:-:S13]  /*1220*/  ISETP.NE.AND.EX P0, PT, RZ, UR5, PT, P0 ;  /* 0x00000005ff007c0c */ /* 0x000fda000bf05300 */
[----:B------:R-:W-:Y:S05]  /*1230*/  @!P0 BRA `(.L_x_17) ;  /* 0x00000000000c8947 */ /* 0x000fea0003800000 */
[----:B01----:R-:W0:Y:S02]  /*1240*/  LDC.64 R4, c[0x0][0x590] ;  /* 0x00016400ff047b82 */ /* 0x003e240000000a00 */
[----:B0-----:R1:W5:Y:S01]  /*1250*/  LDG.E R22, desc[UR36][R4.64] ;  /* 0x0000002404167981 */ /* 0x001362000c1e1900 */
[----:B------:R-:W-:Y:S05]  /*1260*/  BRA `(.L_x_16) ;  /* 0x0000000000087947 */ /* 0x000fea0003800000 */
.L_x_17:
[----:B------:R-:W-:Y:S02]  /*1270*/  ULDC UR4, c[0x0][0x584] ;  /* 0x0001610000047ab9 */ /* 0x000fe40000000800 */
[----:B------:R-:W-:-:S07]  /*1280*/  IMAD.U32 R22, RZ, RZ, UR4 ;  /* 0x00000004ff167e24 */ /* 0x000fce000f8e00ff */
.L_x_16:
[----:B------:R-:W-:-:S13]  /*1290*/  LOP3.LUT P0, RZ, R3, 0xff, RZ, 0xc0, !PT ;  /* 0x000000ff03ff7812 */ /* 0x000fda000780c0ff */
[----:B------:R-:W-:Y:S05]  /*12a0*/  @!P0 EXIT ;  /* 0x000000000000894d */ /* 0x000fea0003800000 */
[----:B------:R-:W-:Y:S01]  /*12b0*/  ULDC UR4, c[0x0][0x28c] ;  /* 0x0000a30000047ab9 */ /* 0x000fe20000000800 */
[----:B------:R-:W-:Y:S01]  /*12c0*/  UMOV UR38, URZ ;  /* 0x0000003f00267c82 */ /* 0x000fe20008000000 */
[----:B------:R-:W-:Y:S01]  /*12d0*/  UIADD3 UR4, UR4, 0x1f, URZ ;  /* 0x0000001f04047890 */ /* 0x000fe2000fffe03f */
[----:B------:R-:W-:-:S03]  /*12e0*/  UMOV UR39, URZ ;  /* 0x0000003f00277c82 */ /* 0x000fc60008000000 */
[----:B------:R-:W-:-:S04]  /*12f0*/  USHF.R.S32.HI UR5, URZ, 0x1f, UR4 ;  /* 0x0000001f3f057899 */ /* 0x000fc80008011404 */
[----:B------:R-:W-:-:S04]  /*1300*/  ULEA.HI UR5, UR5, UR4, URZ, 0x5 ;  /* 0x0000000405057291 */ /* 0x000fc8000f8f283f */
[----:B------:R-:W-:-:S12]  /*1310*/  USHF.R.S32.HI UR41, URZ, 0x5, UR5 ;  /* 0x000000053f297899 */ /* 0x000fd80008011405 */
.L_x_421:
[----:B------:R-:W2:Y:S01]  /*1320*/  S2R R0, SR_TID.X ;  /* 0x0000000000007919 */ /* 0x000ea20000002100 */
[----:B---3--:R-:W3:Y:S01]  /*1330*/  S2UR UR7, SR_CgaCtaId ;  /* 0x00000000000779c3 */ /* 0x008ee20000008800 */
[----:B------:R-:W-:Y:S02]  /*1340*/  UMOV UR6, 0x400 ;  /* 0x0000040000067882 */ /* 0x000fe40000000000 */
[----:B---3--:R-:W-:Y:S01]  /*1350*/  ULEA UR6, UR7, UR6, 0x18 ;  /* 0x0000000607067291 */ /* 0x008fe2000f8ec03f */
[----:B--2---:R-:W-:-:S04]  /*1360*/  LOP3.LUT R0, R0, 0x80, RZ, 0xc0, !PT ;  /* 0x0000008000007812 */ /* 0x004fc800078ec0ff */
[----:B------:R-:W-:-:S06]  /*1370*/  SHF.R.U32.HI R0, RZ, 0x7, R0 ;  /* 0x00000007ff007819 */ /* 0x000fcc0000011600 */
[----:B------:R-:W2:Y:S02]  /*1380*/  SHFL.IDX PT, R0, R0, RZ, 0x1f ;  /* 0x00001fff00007589 */ /* 0x000ea400000e0000 */
[----:B--2---:R-:W-:-:S13]  /*1390*/  R2UR UR4, R0 ;  /* 0x00000000000472ca */ /* 0x004fda00000e0000 */
[----:B------:R-:W-:-:S04]  /*13a0*/  ULEA.HI UR5, UR4, UR4, URZ, 0x1 ;  /* 0x0000000404057291 */ /* 0x000fc8000f8f083f */
[----:B------:R-:W-:-:S04]  /*13b0*/  ULOP3.LUT UR5, UR5, 0xffffe, URZ, 0xc0, !UPT ;  /* 0x000ffffe05057892 */ /* 0x000fc8000f8ec03f */
[----:B------:R-:W-:-:S03]  /*13c0*/  UIADD3 UR5, UR4, -UR5, URZ ;  /* 0x8000000504057290 */ /* 0x000fc6000fffe03f */
[----:B------:R-:W-:Y:S01]  /*13d0*/  ULDC UR4, c[0x0][0x28c] ;  /* 0x0000a30000047ab9 */ /* 0x000fe20000000800 */
[----:B------:R-:W-:Y:S01]  /*13e0*/  ULEA UR5, UR5, UR6, 0xc ;  /* 0x0000000605057291 */ /* 0x000fe2000f8e603f */
[----:B------:R-:W-:-:S03]  /*13f0*/  ISETP.LT.AND P0, PT, RZ, UR4, PT ;  /* 0x00000004ff007c0c */ /* 0x000fc6000bf01270 */
[----:B------:R-:W-:-:S04]  /*1400*/  UIADD3 UR5, UR5, 0x180, URZ ;  /* 0x0000018005057890 */ /* 0x000fc8000fffe03f */
[----:B------:R-:W-:-:S04]  /*1410*/  USHF.R.U32.HI UR5, URZ, 0x4, UR5 ;  /* 0x000000043f057899 */ /* 0x000fc80008011605 */
[----:B------:R-:W-:Y:S02]  /*1420*/  ULOP3.LUT UR43, UR5, 0x3fff, URZ, 0xc0, !UPT ;  /* 0x00003fff052b7892 */ /* 0x000fe4000f8ec03f */
[----:B----4-:R-:W-:Y:S10]  /*1430*/  @P0 BRA `(.L_x_18) ;  /* 0x0000000000400947 */ /* 0x010ff40003800000 */
[----:B------:R-:W-:Y:S01]  /*1440*/  MOV R0, 0x0 ;  /* 0x0000000000007802 */ /* 0x000fe20000000f00 */
[----:B------:R-:W-:Y:S01]  /*1450*/  ULDC.64 UR4, c[0x4][0x68] ;  /* 0x01001a0000047ab9 */ /* 0x000fe20000000a00 */
[----:B------:R-:W-:Y:S01]  /*1460*/  ULDC.64 UR6, c[0x4][0x8] ;  /* 0x0100020000067ab9 */ /* 0x000fe20000000a00 */
[----:B01----:R-:W-:Y:S01]  /*1470*/  IMAD.U32 R4, RZ, RZ, UR4 ;  /* 0x00000004ff047e24 */ /* 0x003fe2000f8e00ff */
[----:B------:R0:W1:Y:S01]  /*1480*/  LDC.64 R14, c[0x4][R0] ;  /* 0x01000000000e7b82 */ /* 0x0000620000000a00 */
[----:B------:R-:W-:Y:S01]  /*1490*/  MOV R5, UR5 ;  /* 0x0000000500057c02 */ /* 0x000fe20008000f00 */
[----:B------:R-:W-:Y:S01]  /*14a0*/  ULDC.64 UR4, c[0x4][0x70] ;  /* 0x01001c0000047ab9 */ /* 0x000fe20000000a00 */
[----:B------:R-:W-:Y:S02]  /*14b0*/  IMAD.U32 R10, RZ, RZ, UR6 ;  /* 0x00000006ff0a7e24 */ /* 0x000fe4000f8e00ff */
[----:B------:R-:W-:Y:S02]  /*14c0*/  IMAD.U32 R6, RZ, RZ, UR4 ;  /* 0x00000004ff067e24 */ /* 0x000fe4000f8e00ff */
[----:B------:R-:W-:-:S02]  /*14d0*/  IMAD.U32 R7, RZ, RZ, UR5 ;  /* 0x00000005ff077e24 */ /* 0x000fc4000f8e00ff */
[----:B------:R-:W-:Y:S02]  /*14e0*/  IMAD.U32 R11, RZ, RZ, UR7 ;  /* 0x00000007ff0b7e24 */ /* 0x000fe4000f8e00ff */
[----:B------:R-:W-:Y:S02]  /*14f0*/  IMAD.MOV.U32 R8, RZ, RZ, 0x1e1 ;  /* 0x000001e1ff087424 */ /* 0x000fe400078e00ff */
[----:B------:R-:W-:Y:S02]  /*1500*/  IMAD.MOV.U32 R12, RZ, RZ, 0x1 ;  /* 0x00000001ff0c7424 */ /* 0x000fe400078e00ff */
[----:B0-----:R-:W-:-:S07]  /*1510*/  IMAD.MOV.U32 R13, RZ, RZ, RZ ;  /* 0x000000ffff0d7224 */ /* 0x001fce00078e00ff */
[----:B------:R-:W-:-:S07]  /*1520*/  LEPC R20, `(.L_x_18) ;  /* 0x000000001014794e */ /* 0x000fce0000000000 */
[----:B-1---5:R-:W-:Y:S05]  /*1530*/  CALL.ABS.NOINC R14 ;  /* 0x000000000e007343 */ /* 0x022fea0003c00000 */
.L_x_18:
[----:B------:R-:W-:-:S06]  /*1540*/  ULOP3.LUT UR4, UR40, 0x1, URZ, 0xfc, !UPT ;  /* 0x0000000128047892 */ /* 0x000fcc000f8efc3f */
[----:B------:R-:W-:-:S05]  /*1550*/  IMAD.U32 R0, RZ, RZ, UR4 ;  /* 0x00000004ff007e24 */ /* 0x000fca000f8e00ff */
[----:B------:R-:W-:-:S13]  /*1560*/  ISETP.NE.AND P0, PT, R0, 0x3, PT ;  /* 0x000000030000780c */ /* 0x000fda0003f05270 */
[----:B------:R-:W-:Y:S05]  /*1570*/  @!P0 BRA `(.L_x_19) ;  /* 0x0000000000048947 */ /* 0x000fea0003800000 */
[----:B------:R-:W-:Y:S01]  /*1580*/  BPT.TRAP 0x1 ;  /* 0x000000040000795c */ /* 0x000fe20000300000 */
.L_x_19:
[----:B------:R-:W2:Y:S01]  /*1590*/  S2UR UR5, SR_CgaCtaId ;  /* 0x00000000000579c3 */ /* 0x000ea20000008800 */
[----:B------:R-:W-:Y:S01]  /*15a0*/  UMOV UR4, 0x400 ;  /* 0x0000040000047882 */ /* 0x000fe20000000000 */
[----:B------:R-:W-:Y:S01]  /*15b0*/  IMAD.U32 R3, RZ, RZ, UR39 ;  /* 0x00000027ff037e24 */ /* 0x000fe2000f8e00ff */
[----:B------:R-:W-:-:S04]  /*15c0*/  MOV R0, UR38 ;  /* 0x0000002600007c02 */ /* 0x000fc80008000f00 */
[----:B------:R-:W-:Y:S01]  /*15d0*/  SHF.L.U32 R0, R0, 0x1f, RZ ;  /* 0x0000001f00007819 */ /* 0x000fe200000006ff */
[----:B--2---:R-:W-:-:S06]  /*15e0*/  ULEA UR4, UR5, UR4, 0x18 ;  /* 0x0000000405047291 */ /* 0x004fcc000f8ec03f */
[----:B------:R-:W-:-:S04]  /*15f0*/  IMAD.U32 R6, RZ, RZ, UR4 ;  /* 0x00000004ff067e24 */ /* 0x000fc8000f8e00ff */
[----:B------:R-:W-:-:S04]  /*1600*/  IMAD R3, R3, 0x8, R6 ;  /* 0x0000000803037824 */ /* 0x000fc800078e0206 */
[----:B------:R2:W3:Y:S01]  /*1610*/  SYNCS.PHASECHK.TRANS64.TRYWAIT P1, [R3+URZ], R0 ;  /* 0x00000000030075a7 */ /* 0x0004e2000802017f */
[----:B------:R-:W-:Y:S05]  /*1620*/  @!P0 BRA `(.L_x_20) ;  /* 0x0000000000048947 */ /* 0x000fea0003800000 */
[----:B------:R-:W-:Y:S01]  /*1630*/  BPT.TRAP 0x1 ;  /* 0x000000040000795c */ /* 0x000fe20000300000 */
.L_x_20:
[----:B---3--:R-:W-:Y:S05]  /*1640*/  @P1 BRA `(.L_x_21) ;  /* 0x0000000000081947 */ /* 0x008fea0003800000 */
[----:B------:R-:W3:Y:S02]  /*1650*/  SYNCS.PHASECHK.TRANS64.TRYWAIT P1, [R3+URZ], R0 ;  /* 0x00000000030075a7 */ /* 0x000ee4000802017f */
[----:B---3--:R-:W-:Y:S05]  /*1660*/  @!P1 BRA `(.L_x_22) ;  /* 0x000000e800409947 */ /* 0x008fea0003800000 */
.L_x_21:
[----:B------:R-:W-:-:S04]  /*1670*/  UISETP.LT.AND UP0, UPT, UR41, 0x1, UPT ;  /* 0x000000012900788c */ /* 0x000fc8000bf01270 */
[----:B------:R-:W-:-:S06]  /*1680*/  USEL UR4, UR41, 0x1, UP0 ;  /* 0x0000000129047887 */ /* 0x000fcc0008000000 */
[----:B--23--:R-:W-:Y:S01]  /*1690*/  IMAD.U32 R0, RZ, RZ, UR4 ;  /* 0x00000004ff007e24 */ /* 0x00cfe2000f8e00ff */
[----:B------:R-:W-:Y:S05]  /*16a0*/  WARPSYNC.ALL ;  /* 0x0000000000007948 */ /* 0x000fea0003800000 */
[----:B------:R-:W-:-:S04]  /*16b0*/  IADD3 R0, -R0, UR41, RZ ;  /* 0x0000002900007c10 */ /* 0x000fc8000fffe1ff */
[----:B------:R-:W-:Y:S02]  /*16c0*/  ISETP.GE.AND P1, PT, R0, 0x1, PT ;  /* 0x000000010000780c */ /* 0x000fe40003f26270 */
[----:B------:R-:W-:Y:S01]  /*16d0*/  R2UR UR4, R6 ;  /* 0x00000000060472ca */ /* 0x000fe200000e0000 */
[----:B------:R-:W-:Y:S01]  /*16e0*/  WARPGROUP.ARRIVE ;  /* 0x00000000000079c5 */ /* 0x000fe20000000000 */
[----:B------:R-:W-:Y:S01]  /*16f0*/  UMOV UR9, 0x80000020 ;  /* 0x8000002000097882 */ /* 0x000fe20000000000 */
[----:B------:R-:W-:-:S10]  /*1700*/  UMOV UR11, 0x80000020 ;  /* 0x80000020000b7882 */ /* 0x000fd40000000000 */
[----:B------:R-:W-:-:S04]  /*1710*/  UIADD3 UR4, UR4, 0x1b180, URZ ;  /* 0x0001b18004047890 */ /* 0x000fc8000fffe03f */
[----:B------:R-:W-:-:S04]  /*1720*/  USHF.R.U32.HI UR4, URZ, 0x4, UR4 ;  /* 0x000000043f047899 */ /* 0x000fc80008011604 */
[----:B------:R-:W-:Y:S02]  /*1730*/  ULOP3.LUT UR5, UR4, 0x3fff, URZ, 0xc0, !UPT ;  /* 0x00003fff04057892 */ /* 0x000fe4000f8ec03f */
[----:B------:R-:W-:Y:S02]  /*1740*/  ULOP3.LUT UR4, UR43, 0x10000, URZ, 0xfc, !UPT ;  /* 0x000100002b047892 */ /* 0x000fe4000f8efc3f */
[----:B------:R-:W-:Y:S02]  /*1750*/  ULOP3.LUT UR5, UR5, 0x10000, URZ, 0xfc, !UPT ;  /* 0x0001000005057892 */ /* 0x000fe4000f8efc3f */
[----:B------:R-:W-:Y:S02]  /*1760*/  UIMAD UR6, UR39, 0x300, UR4 ;  /* 0x00000300270678a4 */ /* 0x000fe4000f8e0204 */
[----:B------:R-:W-:-:S05]  /*1770*/  UIMAD UR7, UR39, 0x300, UR5 ;  /* 0x00000300270778a4 */ /* 0x000fca000f8e0205 */
[----:B------:R-:W-:Y:S02]  /*1780*/  UMOV UR8, UR6 ;  /* 0x0000000600087c82 */ /* 0x000fe40008000000 */
[----:B------:R-:W-:Y:S02]  /*1790*/  UMOV UR10, UR7 ;  /* 0x00000007000a7c82 */ /* 0x000fe40008000000 */
[----:B------:R-:W-:Y:S01]  /*17a0*/  HGMMA.64x192x16.F32.BF16 R120, gdesc[UR8], RZ, !UPT, gsb0 ;  /* 0x02e00000087879f0 */ /* 0x000fe2000c0018ff */
[----:B------:R-:W-:Y:S01]  /*17b0*/  UIADD3 UR8, UR6, 0x200, URZ ;  /* 0x0000020006087890 */ /* 0x000fe2000fffe03f */
[----:B------:R-:W-:Y:S01]  /*17c0*/  UMOV UR9, 0x80000020 ;  /* 0x8000002000097882 */ /* 0x000fe20000000000 */
[----:B------:R-:W-:Y:S02]  /*17d0*/  WARPGROUP.DEPBAR.LE gsb0, 0x0 ;  /* 0x00008000000079c5 */ /* 0x000fe40000010000 */
[----:B------:R-:W-:-:S15]  /*17e0*/  WARPGROUP.ARRIVE ;  /* 0x00000000000079c5 */ /* 0x000fde0000000000 */
[----:B------:R-:W-:Y:S01]  /*17f0*/  HGMMA.64x192x16.F32.BF16 R24, gdesc[UR8], RZ, !UPT, gsb0 ;  /* 0x02e00000081879f0 */ /* 0x000fe2000c0018ff */
[----:B------:R-:W-:Y:S02]  /*1800*/  UIADD3 UR8, UR6, 0x2, URZ ;  /* 0x0000000206087890 */ /* 0x000fe4000fffe03f */
[----:B------:R-:W-:Y:S01]  /*1810*/  UIADD3 UR10, UR7, 0x2, URZ ;  /* 0x00000002070a7890 */ /* 0x000fe2000fffe03f */
[----:B------:R-:W-:Y:S01]  /*1820*/  UMOV UR9, 0x80000020 ;  /* 0x8000002000097882 */ /* 0x000fe20000000000 */
[----:B------:R-:W-:Y:S01]  /*1830*/  UMOV UR11, 0x80000020 ;  /* 0x80000020000b7882 */ /* 0x000fe20000000000 */
[----:B------:R-:W-:Y:S02]  /*1840*/  WARPGROUP.DEPBAR.LE gsb0, 0x0 ;  /* 0x00008000000079c5 */ /* 0x000fe40000010000 */
[----:B------:R-:W-:-:S12]  /*1850*/  WARPGROUP.ARRIVE ;  /* 0x00000000000079c5 */ /* 0x000fd80000000000 */
[----:B------:R-:W-:Y:S01]  /*1860*/  HGMMA.64x192x16.F32.BF16 R120, gdesc[UR8], R120, gsb0 ;  /* 0x02e00000087879f0 */ /* 0x000fe20008001878 */
[----:B------:R-:W-:Y:S01]  /*1870*/  UIADD3 UR8, UR6, 0x202, URZ ;  /* 0x0000020206087890 */ /* 0x000fe2000fffe03f */
[----:B------:R-:W-:Y:S01]  /*1880*/  UMOV UR9, 0x80000020 ;  /* 0x8000002000097882 */ /* 0x000fe20000000000 */
[----:B------:R-:W-:Y:S02]  /*1890*/  WARPGROUP.DEPBAR.LE gsb0, 0x0 ;  /* 0x00008000000079c5 */ /* 0x000fe40000010000 */
[----:B------:R-:W-:-:S15]  /*18a0*/  WARPGROUP.ARRIVE ;  /* 0x00000000000079c5 */ /* 0x000fde0000000000 */
[----:B------:R-:W-:Y:S03]  /*18b0*/  HGMMA.64x192x16.F32.BF16 R24, gdesc[UR8], R24, gsb0 ;  /* 0x02e00000081879f0 */ /* 0x000fe60008001818 */
[----:B------:R-:W-:Y:S02]  /*18c0*/  WARPGROUP.DEPBAR.LE gsb0, 0x0 ;  /* 0x00008000000079c5 */ /* 0x000fe40000010000 */
[----:B------:R-:W-:Y:S05]  /*18d0*/  @!P1 BRA `(.L_x_23) ;  /* 0x0000000400189947 */ /* 0x000fea0003800000 */
[----:B------:R-:W-:Y:S02]  /*18e0*/  UIADD3 UR6, UR39, 0x1, URZ ;  /* 0x0000000127067890 */ /* 0x000fe4000fffe03f */
[----:B------:R-:W-:Y:S02]  /*18f0*/  IMAD.U32 R3, RZ, RZ, UR39 ;  /* 0x00000027ff037e24 */ /* 0x000fe4000f8e00ff */
[----:B------:R-:W-:-:S04]  /*1900*/  UISETP.NE.AND UP0, UPT, UR6, 0x9, UPT ;  /* 0x000000090600788c */ /* 0x000fc8000bf05270 */
[----:B------:R-:W-:Y:S02]  /*1910*/  USEL UR7, URZ, 0x1, UP0 ;  /* 0x000000013f077887 */ /* 0x000fe40008000000 */
[----:B------:R-:W-:Y:S02]  /*1920*/  USEL UR6, UR6, URZ, UP0 ;  /* 0x0000003f06067287 */ /* 0x000fe40008000000 */
[----:B------:R-:W-:-:S06]  /*1930*/  ULOP3.LUT UR7, UR38, UR7, URZ, 0x3c, !UPT ;  /* 0x0000000726077292 */ /* 0x000fcc000f8e3c3f */
[----:B------:R-:W-:-:S07]  /*1940*/  IMAD.U32 R7, RZ, RZ, UR7 ;  /* 0x00000007ff077e24 */ /* 0x000fce000f8e00ff */
.L_x_30:
[----:B------:R-:W-:Y:S05]  /*1950*/  @!P0 BRA `(.L_x_24) ;  /* 0x0000000000048947 */ /* 0x000fea0003800000 */
[----:B------:R-:W-:Y:S01]  /*1960*/  BPT.TRAP 0x1 ;  /* 0x000000040000795c */ /* 0x000fe20000300000 */
.L_x_24:
[----:B------:R-:W2:Y:S01]  /*1970*/  S2UR UR8, SR_CgaCtaId ;  /* 0x00000000000879c3 */ /* 0x000ea20000008800 */
[----:B------:R-:W-:Y:S01]  /*1980*/  UMOV UR7, 0x400 ;  /* 0x0000040000077882 */ /* 0x000fe20000000000 */
[----:B01----:R-:W-:Y:S01]  /*1990*/  IMAD.U32 R5, RZ, RZ, UR6 ;  /* 0x00000006ff057e24 */ /* 0x003fe2000f8e00ff */
[----:B------:R-:W-:Y:S01]  /*19a0*/  SHF.L.U32 R4, R7, 0x1f, RZ ;  /* 0x0000001f07047819 */ /* 0x000fe200000006ff */
[----:B--2---:R-:W-:-:S06]  /*19b0*/  ULEA UR7, UR8, UR7, 0x18 ;  /* 0x0000000708077291 */ /* 0x004fcc000f8ec03f */
[----:B------:R-:W-:-:S04]  /*19c0*/  IMAD.U32 R6, RZ, RZ, UR7 ;  /* 0x00000007ff067e24 */ /* 0x000fc8000f8e00ff */
[----:B------:R-:W-:-:S04]  /*19d0*/  IMAD R5, R5, 0x8, R6 ;  /* 0x0000000805057824 */ /* 0x000fc800078e0206 */
[----:B------:R0:W1:Y:S01]  /*19e0*/  SYNCS.PHASECHK.TRANS64.TRYWAIT P1, [R5+URZ], R4 ;  /* 0x00000004050075a7 */ /* 0x000062000802017f */
[----:B------:R-:W-:Y:S05]  /*19f0*/  @!P0 BRA `(.L_x_25) ;  /* 0x0000000000048947 */ /* 0x000fea0003800000 */
[----:B------:R-:W-:Y:S01]  /*1a00*/  BPT.TRAP 0x1 ;  /* 0x000000040000795c */ /* 0x000fe20000300000 */
.L_x_25:
[----:B-1----:R-:W-:Y:S05]  /*1a10*/  @P1 BRA `(.L_x_26) ;  /* 0x0000000000081947 */ /* 0x002fea0003800000 */
[----:B------:R-:W1:Y:S02]  /*1a20*/  SYNCS.PHASECHK.TRANS64.TRYWAIT P1, [R5+URZ], R4 ;  /* 0x00000004050075a7 */ /* 0x000e64000802017f */
[----:B-1----:R-:W-:Y:S05]  /*1a30*/  @!P1 BRA `(.L_x_27) ;  /* 0x000000e400609947 */ /* 0x002fea0003800000 */
.L_x_26:
[----:B------:R-:W-:Y:S01]  /*1a40*/  UIMAD UR7, UR6, 0x300, UR4 ;  /* 0x00000300060778a4 */ /* 0x000fe2000f8e0204 */
[----:B------:R-:W-:Y:S01]  /*1a50*/  WARPGROUP.ARRIVE ;  /* 0x00000000000079c5 */ /* 0x000fe20000000000 */
[----:B------:R-:W-:Y:S01]  /*1a60*/  UIMAD UR12, UR6, 0x300, UR5 ;  /* 0x00000300060c78a4 */ /* 0x000fe2000f8e0205 */
[----:B------:R-:W-:Y:S01]  /*1a70*/  UMOV UR9, 0x80000020 ;  /* 0x8000002000097882 */ /* 0x000fe20000000000 */
[----:B------:R-:W-:-:S03]  /*1a80*/  UMOV UR11, 0x80000020 ;  /* 0x80000020000b7882 */ /* 0x000fc60000000000 */
[----:B------:R-:W-:Y:S02]  /*1a90*/  UMOV UR8, UR7 ;  /* 0x0000000700087c82 */ /* 0x000fe40008000000 */
[----:B------:R-:W-:Y:S02]  /*1aa0*/  UMOV UR10, UR12 ;  /* 0x0000000c000a7c82 */ /* 0x000fe40008000000 */
[----:B------:R-:W-:Y:S01]  /*1ab0*/  HGMMA.64x192x16.F32.BF16 R120, gdesc[UR8], R120, gsb0 ;  /* 0x02e00000087879f0 */ /* 0x000fe20008001878 */
[----:B------:R-:W-:Y:S01]  /*1ac0*/  UIADD3 UR8, UR7, 0x200, URZ ;  /* 0x0000020007087890 */ /* 0x000fe2000fffe03f */
[----:B------:R-:W-:Y:S01]  /*1ad0*/  UMOV UR9, 0x80000020 ;  /* 0x8000002000097882 */ /* 0x000fe20000000000 */
[----:B------:R-:W-:Y:S02]  /*1ae0*/  WARPGROUP.DEPBAR.LE gsb0, 0x0 ;  /* 0x00008000000079c5 */ /* 0x000fe40000010000 */
[----:B------:R-:W-:-:S15]  /*1af0*/  WARPGROUP.ARRIVE ;  /* 0x00000000000079c5 */ /* 0x000fde0000000000 */
[----:B------:R-:W-:Y:S01]  /*1b00*/  HGMMA.64x192x16.F32.BF16 R24, gdesc[UR8], R24, gsb0 ;  /* 0x02e00000081879f0 */ /* 0x000fe20008001818 */
        /* <DEDUP_REMOVED lines=14> */
[----:B------:R-:W-:Y:S01]  /*1bf0*/  BPT.TRAP 0x1 ;  /* 0x000000040000795c */ /* 0x000fe20000300000 */
.L_x_28:
[----:B------:R-:W-:Y:S01]  /*1c00*/  ISETP.NE.AND P1, PT, R2, RZ, PT ;  /* 0x000000ff0200720c */ /* 0x000fe20003f25270 */
[----:B------:R-:W-:-:S12]  /*1c10*/  UISETP.GT.U32.AND UP0, UPT, UR40, 0x1, UPT ;  /* 0x000000012800788c */ /* 0x000fd8000bf04070 */
[----:B01----:R-:W-:-:S05]  /*1c20*/  @P1 IMAD R4, R3, 0x8, R6 ;  /* 0x0000000803041824 */ /* 0x003fca00078e0206 */
[----:B------:R-:W-:-:S04]  /*1c30*/  @P1 IADD3 R5, R4, 0x48, RZ ;  /* 0x0000004804051810 */ /* 0x000fc80007ffe0ff */
[----:B------:R-:W-:-:S04]  /*1c40*/  @P1 PRMT R5, R16, 0x654, R5 ;  /* 0x0000065410051816 */ /* 0x000fc80000000005 */
[----:B------:R0:W-:Y:S01]  /*1c50*/  @P1 SYNCS.ARRIVE.TRANS64.RED.A1T0 RZ, [R5+URZ], RZ ;  /* 0x000000ff05ff19a7 */ /* 0x0001e2000810043f */
[----:B------:R-:W-:-:S13]  /*1c60*/  PLOP3.LUT P1, PT, PT, PT, UP0, 0x80, 0x0 ;  /* 0x000000000000781c */ /* 0x000fda0003f2f008 */
[----:B0-----:R-:W-:Y:S05]  /*1c70*/  @P1 BRA `(.L_x_29) ;  /* 0x0000000000041947 */ /* 0x001fea0003800000 */
[----:B------:R-:W-:Y:S01]  /*1c80*/  BPT.TRAP 0x1 ;  /* 0x000000040000795c */ /* 0x000fe20000300000 */
.L_x_29:
[----:B------:R-:W-:Y:S01]  /*1c90*/  UIADD3 UR6, UR6, 0x1, URZ ;  /* 0x0000000106067890 */ /* 0x000fe2000fffe03f */
[C---:B------:R-:W-:Y:S01]  /*1ca0*/  ISETP.GT.AND P2, PT, R0.reuse, 0x1, PT ;  /* 0x000000010000780c */ /* 0x040fe20003f44270 */
[----:B------:R-:W-:Y:S02]  /*1cb0*/  VIADD R3, R3, 0x1 ;  /* 0x0000000103037836 */ /* 0x000fe40000000000 */
[----:B------:R-:W-:Y:S01]  /*1cc0*/  UISETP.NE.AND UP0, UPT, UR6, 0x9, UPT ;  /* 0x000000090600788c */ /* 0x000fe2000bf05270 */
[----:B------:R-:W-:Y:S02]  /*1cd0*/  VIADD R0, R0, 0xffffffff ;  /* 0xffffffff00007836 */ /* 0x000fe40000000000 */
[C---:B------:R-:W-:Y:S01]  /*1ce0*/  ISETP.NE.AND P1, PT, R3.reuse, 0x9, PT ;  /* 0x000000090300780c */ /* 0x040fe20003f25270 */
[----:B------:R-:W-:Y:S02]  /*1cf0*/  USEL UR7, URZ, 0x1, UP0 ;  /* 0x000000013f077887 */ /* 0x000fe40008000000 */
[----:B------:R-:W-:Y:S01]  /*1d00*/  USEL UR6, UR6, URZ, UP0 ;  /* 0x0000003f06067287 */ /* 0x000fe20008000000 */
[----:B------:R-:W-:-:S03]  /*1d10*/  SEL R3, R3, RZ, P1 ;  /* 0x000000ff03037207 */ /* 0x000fc60000800000 */
[----:B------:R-:W-:Y:S01]  /*1d20*/  LOP3.LUT R7, R7, UR7, RZ, 0x3c, !PT ;  /* 0x0000000707077c12 */ /* 0x000fe2000f8e3cff */
[----:B------:R-:W-:Y:S07]  /*1d30*/  @P2 BRA `(.L_x_30) ;  /* 0xfffffffc00042947 */ /* 0x000fee000383ffff */
.L_x_23:
[----:B------:R-:W2:Y:S02]  /*1d40*/  LDC R0, c[0x0][0x28c] ;  /* 0x0000a300ff007b82 */ /* 0x000ea40000000800 */
[----:B--2---:R-:W-:-:S13]  /*1d50*/  ISETP.GE.AND P1, PT, R0, 0x1, PT ;  /* 0x000000010000780c */ /* 0x004fda0003f26270 */
[----:B------:R-:W-:Y:S05]  /*1d60*/  @!P1 BRA `(.L_x_31) ;  /* 0x0000000000549947 */ /* 0x000fea0003800000 */
[----:B------:R-:W-:Y:S05]  /*1d70*/  @!P0 BRA `(.L_x_32) ;  /* 0x0000000000048947 */ /* 0x000fea0003800000 */
[----:B------:R-:W-:Y:S01]  /*1d80*/  BPT.TRAP 0x1 ;  /* 0x000000040000795c */ /* 0x000fe20000300000 */
.L_x_32:
[----:B------:R-:W-:Y:S01]  /*1d90*/  ISETP.NE.AND P0, PT, R2, RZ, PT ;  /* 0x000000ff0200720c */ /* 0x000fe20003f05270 */
[----:B------:R-:W-:-:S12]  /*1da0*/  BSSY B0, `(.L_x_33) ;  /* 0x000000d000007945 */ /* 0x000fd80003800000 */
[----:B------:R-:W-:Y:S05]  /*1db0*/  @!P0 BRA `(.L_x_34) ;  /* 0x00000000002c8947 */ /* 0x000fea0003800000 */
[----:B------:R-:W-:-:S04]  /*1dc0*/  UISETP.LT.AND UP0, UPT, UR41, 0x1, UPT ;  /* 0x000000012900788c */ /* 0x000fc8000bf01270 */
[----:B------:R-:W-:-:S04]  /*1dd0*/  USEL UR6, UR41, 0x1, UP0 ;  /* 0x0000000129067887 */ /* 0x000fc80008000000 */
[----:B------:R-:W-:-:S04]  /*1de0*/  UIADD3 UR6, UR39, UR41, -UR6 ;  /* 0x0000002927067290 */ /* 0x000fc8000fffe806 */
[----:B------:R-:W-:-:S04]  /*1df0*/  UIMAD.WIDE.U32 UR4, UR6, 0x38e38e39, URZ ;  /* 0x38e38e39060478a5 */ /* 0x000fc8000f8e003f */
[----:B------:R-:W-:-:S04]  /*1e00*/  USHF.R.U32.HI UR4, URZ, 0x1, UR5 ;  /* 0x000000013f047899 */ /* 0x000fc80008011605 */
[----:B------:R-:W-:-:S06]  /*1e10*/  UIMAD UR6, UR4, -0x9, UR6 ;  /* 0xfffffff7040678a4 */ /* 0x000fcc000f8e0206 */
[----:B------:R-:W-:-:S04]  /*1e20*/  IMAD.U32 R3, RZ, RZ, UR6 ;  /* 0x00000006ff037e24 */ /* 0x000fc8000f8e00ff */
[----:B------:R-:W-:-:S04]  /*1e30*/  IMAD R0, R3, 0x8, R6 ;  /* 0x0000000803007824 */ /* 0x000fc800078e0206 */
[----:B------:R-:W-:-:S05]  /*1e40*/  VIADD R3, R0, 0x48 ;  /* 0x0000004800037836 */ /* 0x000fca0000000000 */
[----:B------:R-:W-:-:S04]  /*1e50*/  PRMT R3, R16, 0x654, R3 ;  /* 0x0000065410037816 */ /* 0x000fc80000000003 */
[----:B------:R2:W-:Y:S03]  /*1e60*/  SYNCS.ARRIVE.TRANS64.RED.A1T0 RZ, [R3+URZ], RZ ;  /* 0x000000ff03ff79a7 */ /* 0x0005e6000810043f */
.L_x_34:
[----:B------:R-:W-:Y:S05]  /*1e70*/  BSYNC B0 ;  /* 0x0000000000007941 */ /* 0x000fea0003800000 */
.L_x_33:
[----:B------:R-:W-:-:S06]  /*1e80*/  UISETP.GT.U32.AND UP0, UPT, UR40, 0x1, UPT ;  /* 0x000000012800788c */ /* 0x000fcc000bf04070 */
[----:B------:R-:W-:-:S13]  /*1e90*/  PLOP3.LUT P0, PT, PT, PT, UP0, 0x80, 0x0 ;  /* 0x000000000000781c */ /* 0x000fda0003f0f008 */
[----:B------:R-:W-:Y:S05]  /*1ea0*/  @P0 BRA `(.L_x_31) ;  /* 0x0000000000040947 */ /* 0x000fea0003800000 */
[----:B------:R-:W-:Y:S01]  /*1eb0*/  BPT.TRAP 0x1 ;  /* 0x000000040000795c */ /* 0x000fe20000300000 */
.L_x_31:
[----:B------:R-:W3:Y:S01]  /*1ec0*/  LDL.LU R7, [R1] ;  /* 0x0000000001077983 */ /* 0x000ee20000300800 */
[----:B------:R-:W4:Y:S01]  /*1ed0*/  LDC R9, c[0x0][0x288] ;  /* 0x0000a200ff097b82 */ /* 0x000f220000000800 */
[----:B------:R-:W-:Y:S01]  /*1ee0*/  UIADD3 UR39, UR41, UR39, URZ ;  /* 0x0000002729277290 */ /* 0x000fe2000fffe03f */
[----:B------:R-:W-:Y:S01]  /*1ef0*/  IMAD.MOV.U32 R217, RZ, RZ, RZ ;  /* 0x000000ffffd97224 */ /* 0x000fe200078e00ff */
[----:B------:R-:W0:Y:S01]  /*1f00*/  S2R R8, SR_TID.X ;  /* 0x0000000000087919 */ /* 0x000e220000002100 */
[----:B------:R-:W-:Y:S01]  /*1f10*/  USHF.R.S32.HI UR10, URZ, 0x1f, UR42 ;  /* 0x0000001f3f0a7899 */ /* 0x000fe2000801142a */
[----:B------:R-:W-:Y:S01]  /*1f20*/  IMAD.MOV.U32 R226, RZ, RZ, -0x1 ;  /* 0xffffffffffe27424 */ /* 0x000fe200078e00ff */
[----:B------:R-:W-:Y:S01]  /*1f30*/  UISETP.GT.U32.AND UP0, UPT, UR39, 0x8, UPT ;  /* 0x000000082700788c */ /* 0x000fe2000bf04070 */
[----:B------:R-:W-:Y:S01]  /*1f40*/  ULDC UR7, c[0x0][0x284] ;  /* 0x0000a10000077ab9 */ /* 0x000fe20000000800 */
[----:B------:R-:W-:Y:S01]  /*1f50*/  UIMAD.WIDE.U32 UR4, UR39, 0x38e38e39, URZ ;  /* 0x38e38e39270478a5 */ /* 0x000fe2000f8e003f */
[----:B------:R-:W-:Y:S01]  /*1f60*/  ULDC.64 UR8, c[0x0][0x5d0] ;  /* 0x0001740000087ab9 */ /* 0x000fe20000000a00 */
[----:B------:R-:W-:-:S02]  /*1f70*/  UISETP.LT.U32.AND UP0, UPT, UR41, 0x9, UP0 ;  /* 0x000000092900788c */ /* 0x000fc40008701070 */
[----:B------:R-:W-:Y:S02]  /*1f80*/  UISETP.GE.U32.AND UP1, UPT, UR41, 0x9, UPT ;  /* 0x000000092900788c */ /* 0x000fe4000bf26070 */
[----:B------:R-:W-:Y:S02]  /*1f90*/  UIMAD UR6, UR10, UR8, URZ ;  /* 0x000000080a0672a4 */ /* 0x000fe4000f8e023f */
[----:B------:R-:W-:Y:S02]  /*1fa0*/  USHF.R.U32.HI UR4, URZ, 0x1, UR5 ;  /* 0x000000013f047899 */ /* 0x000fe40008011605 */
[----:B------:R-:W-:Y:S02]  /*1fb0*/  USEL UR5, URZ, 0x1, !UP0 ;  /* 0x000000013f057887 */ /* 0x000fe4000c000000 */
[----:B------:R-:W-:Y:S02]  /*1fc0*/  UIMAD UR6, UR42, UR9, UR6 ;  /* 0x000000092a0672a4 */ /* 0x000fe4000f8e0206 */
[----:B------:R-:W-:-:S02]  /*1fd0*/  ULOP3.LUT UR38, UR38, UR5, URZ, 0x3c, !UPT ;  /* 0x0000000526267292 */ /* 0x000fc4000f8e3c3f */
[----:B------:R-:W-:Y:S02]  /*1fe0*/  UIMAD UR39, UR4, -0x9, UR39 ;  /* 0xfffffff7042778a4 */ /* 0x000fe4000f8e0227 */
[----:B------:R-:W-:Y:S01]  /*1ff0*/  @UP1 ULOP3.LUT UR38, UR38, 0x1, UR4, 0x78, !UPT ;  /* 0x0000000126261892 */ /* 0x000fe2000f8e7804 */
[--C-:B0-----:R-:W-:Y:S01]  /*2000*/  SHF.R.U32.HI R0, RZ, 0x2, R8.reuse ;  /* 0x00000002ff007819 */ /* 0x101fe20000011608 */
[----:B------:R-:W-:Y:S01]  /*2010*/  IMAD.SHL.U32 R218, R8, 0x2, RZ ;  /* 0x0000000208da7824 */ /* 0x000fe200078e00ff */
[----:B-1----:R-:W-:Y:S02]  /*2020*/  SHF.R.U32.HI R5, RZ, 0x7, R8 ;  /* 0x00000007ff057819 */ /* 0x002fe40000011608 */
[----:B--2---:R-:W-:Y:S02]  /*2030*/  LOP3.LUT R3, R0, 0x7, RZ, 0xc0, !PT ;  /* 0x0000000700037812 */ /* 0x004fe400078ec0ff */
[----:B------:R-:W-:Y:S02]  /*2040*/  LOP3.LUT R0, R5, 0x1, RZ, 0xc0, !PT ;  /* 0x0000000105007812 */ /* 0x000fe400078ec0ff */
[----:B------:R-:W-:-:S03]  /*2050*/  LOP3.LUT R4, R8, 0x60, RZ, 0xc0, !PT ;  /* 0x0000006008047812 */ /* 0x000fc600078ec0ff */
[----:B------:R-:W-:Y:S01]  /*2060*/  IMAD.SHL.U32 R6, R0, 0x40, RZ ;  /* 0x0000004000067824 */ /* 0x000fe200078e00ff */
[----:B------:R-:W-:-:S04]  /*2070*/  SHF.R.U32.HI R4, RZ, 0x1, R4 ;  /* 0x00000001ff047819 */ /* 0x000fc80000011604 */
[--C-:B------:R-:W-:Y:S02]  /*2080*/  IADD3 R5, RZ, -R4, -R3.reuse ;  /* 0x80000004ff057210 */ /* 0x100fe40007ffe803 */
[----:B------:R-:W-:-:S03]  /*2090*/  LOP3.LUT R3, R6, 0x40, R3, 0xe2, !PT ;  /* 0x0000004006037812 */ /* 0x000fc600078ee203 */
[----:B------:R-:W-:Y:S01]  /*20a0*/  IMAD R6, R0, -0x40, R5 ;  /* 0xffffffc000067824 */ /* 0x000fe200078e0205 */
[----:B------:R-:W-:Y:S01]  /*20b0*/  LOP3.LUT R216, R3, R4, RZ, 0xfc, !PT ;  /* 0x0000000403d87212 */ /* 0x000fe200078efcff */
[C---:B------:R-:W-:Y:S01]  /*20c0*/  IMAD R3, R23.reuse, 0xc0, RZ ;  /* 0x000000c017037824 */ /* 0x040fe200078e02ff */
[----:B------:R-:W-:Y:S01]  /*20d0*/  LOP3.LUT R0, R8, 0x3, RZ, 0xc0, !PT ;  /* 0x0000000308007812 */ /* 0x000fe200078ec0ff */
[----:B------:R-:W-:Y:S02]  /*20e0*/  IMAD.U32 R5, RZ, RZ, UR8 ;  /* 0x00000008ff057e24 */ /* 0x000fe4000f8e00ff */
[----:B------:R-:W-:-:S04]  /*20f0*/  IMAD.WIDE R216, R23, 0xc0, R216 ;  /* 0x000000c017d87825 */ /* 0x000fc800078e02d8 */
[----:B----4-:R-:W-:Y:S01]  /*2100*/  IMAD R8, R0, -0x2, R9 ;  /* 0xfffffffe00087824 */ /* 0x010fe200078e0209 */
[----:B------:R-:W-:Y:S01]  /*2110*/  IADD3 R0, -R3, UR7, R6 ;  /* 0x0000000703007c10 */ /* 0x000fe2000fffe106 */
[----:B---3--:R-:W-:-:S05]  /*2120*/  IMAD R7, R7, 0xc0, RZ ;  /* 0x000000c007077824 */ /* 0x008fca00078e02ff */
[C---:B------:R-:W-:Y:S02]  /*2130*/  ISETP.GE.AND P0, PT, R7.reuse, R9, PT ;  /* 0x000000090700720c */ /* 0x040fe40003f06270 */
[----:B------:R-:W-:Y:S02]  /*2140*/  LOP3.LUT R218, R7, 0x6, R218, 0xf8, !PT ;  /* 0x0000000607da7812 */ /* 0x000fe400078ef8da */
[----:B------:R-:W-:Y:S01]  /*2150*/  ISETP.GE.OR P0, PT, R3, UR7, P0 ;  /* 0x0000000703007c0c */ /* 0x000fe20008706670 */
[----:B------:R-:W-:Y:S01]  /*2160*/  IMAD.IADD R3, R8, 0x1, -R7 ;  /* 0x0000000108037824 */ /* 0x000fe200078e0a07 */
[----:B------:R-:W-:-:S03]  /*2170*/  SHF.R.S32.HI R219, RZ, 0x1f, R218 ;  /* 0x0000001fffdb7819 */ /* 0x000fc600000114da */
[----:B------:R-:W-:-:S05]  /*2180*/  IMAD.WIDE.U32 R4, R5, UR42, R218 ;  /* 0x0000002a05047c25 */ /* 0x000fca000f8e00da */
[----:B------:R-:W-:-:S03]  /*2190*/  IADD3 R5, R5, UR6, RZ ;  /* 0x0000000605057c10 */ /* 0x000fc6000fffe0ff */
[----:B------:R-:W-:Y:S05]  /*21a0*/  @P0 BRA `(.L_x_35) ;  /* 0x000000bc00600947 */ /* 0x000fea0003800000 */
[----:B-----5:R-:W-:Y:S01]  /*21b0*/  FSETP.NEU.AND P1, PT, R22, RZ, PT ;  /* 0x000000ff1600720b */ /* 0x020fe20003f2d000 */
[----:B------:R-:W-:Y:S01]  /*21c0*/  ULDC.64 UR4, c[0x0][0x5c8] ;  /* 0x0001720000047ab9 */ /* 0x000fe20000000a00 */
[----:B------:R-:W-:Y:S01]  /*21d0*/  ISETP.GT.AND P3, PT, R0, RZ, PT ;  /* 0x000000ff0000720c */ /* 0x000fe20003f64270 */
[----:B------:R-:W-:Y:S01]  /*21e0*/  IMAD R7, R217, UR4, RZ ;  /* 0x00000004d9077c24 */ /* 0x000fe2000f8e02ff */
[----:B------:R-:W-:Y:S01]  /*21f0*/  BSSY B0, `(.L_x_35) ;  /* 0x0000bd3000007945 */ /* 0x000fe20003800000 */
[----:B------:R-:W-:Y:S01]  /*2200*/  IMAD.WIDE.U32 R4, R216, UR4, R4 ;  /* 0x00000004d8047c25 */ /* 0x000fe2000f8e0004 */
[----:B------:R-:W-:-:S03]  /*2210*/  ISETP.GT.AND P0, PT, R3, RZ, P3 ;  /* 0x000000ff0300720c */ /* 0x000fc60001f04270 */
[----:B------:R-:W-:-:S04]  /*2220*/  IMAD R7, R216, UR5, R7 ;  /* 0x00000005d8077c24 */ /* 0x000fc8000f8e0207 */
[----:B------:R-:W-:Y:S01]  /*2230*/  IMAD.IADD R223, R5, 0x1, R7 ;  /* 0x0000000105df7824 */ /* 0x000fe200078e0207 */
[----:B------:R-:W-:Y:S06]  /*2240*/  @!P1 BRA `(.L_x_36) ;  /* 0x0000008400749947 */ /* 0x000fec0003800000 */
[----:B------:R-:W0:Y:S01]  /*2250*/  LDC.64 R20, c[0x0][0x5b8] ;  /* 0x00016e00ff147b82 */ /* 0x000e220000000a00 */
[----:B------:R-:W-:-:S07]  /*2260*/  ULDC.64 UR6, c[0x0][0x5c0] ;  /* 0x0001700000067ab9 */ /* 0x000fce0000000a00 */
[----:B------:R-:W1:Y:S08]  /*2270*/  LDC.64 R14, c[0x0][0x5b0] ;  /* 0x00016c00ff0e7b82 */ /* 0x000e700000000a00 */
[----:B------:R-:W2:Y:S01]  /*2280*/  LDC.64 R12, c[0x0][0x5a8] ;  /* 0x00016a00ff0c7b82 */ /* 0x000ea20000000a00 */
[C---:B0-----:R-:W-:Y:S02]  /*2290*/  IMAD R6, R20.reuse, UR10, RZ ;  /* 0x0000000a14067c24 */ /* 0x041fe4000f8e02ff */
[----:B------:R-:W-:-:S04]  /*22a0*/  IMAD.WIDE.U32 R10, R20, UR42, R218 ;  /* 0x0000002a140a7c25 */ /* 0x000fc8000f8e00da */
[----:B------:R-:W-:Y:S02]  /*22b0*/  IMAD R21, R21, UR42, R6 ;  /* 0x0000002a15157c24 */ /* 0x000fe4000f8e0206 */
[-C--:B-1----:R-:W-:Y:S02]  /*22c0*/  IMAD R222, R217, R14.reuse, RZ ;  /* 0x0000000ed9de7224 */ /* 0x082fe400078e02ff */
[----:B------:R-:W-:Y:S02]  /*22d0*/  IMAD.IADD R9, R11, 0x1, R21 ;  /* 0x000000010b097824 */ /* 0x000fe400078e0215 */
[----:B------:R-:W-:Y:S02]  /*22e0*/  IMAD.MOV.U32 R8, RZ, RZ, R10 ;  /* 0x000000ffff087224 */ /* 0x000fe400078e000a */
[C---:B------:R-:W-:Y:S02]  /*22f0*/  IMAD R222, R216.reuse, R15, R222 ;  /* 0x0000000fd8de7224 */ /* 0x040fe400078e02de */
[----:B------:R-:W-:-:S04]  /*2300*/  IMAD.WIDE.U32 R6, R216, R14, R8 ;  /* 0x0000000ed8067225 */ /* 0x000fc800078e0008 */
[----:B------:R-:W-:Y:S01]  /*2310*/  IMAD.IADD R5, R7, 0x1, R222 ;  /* 0x0000000107057824 */ /* 0x000fe200078e02de */
[----:B--2---:R-:W-:-:S04]  /*2320*/  LEA R220, P1, R6, R12, 0x1 ;  /* 0x0000000c06dc7211 */ /* 0x004fc800078208ff */
[----:B------:R-:W-:-:S05]  /*2330*/  LEA.HI.X R221, R6, R13, R5, 0x1, P1 ;  /* 0x0000000d06dd7211 */ /* 0x000fca00008f0c05 */
[----:B------:R-:W2:Y:S01]  /*2340*/  @P0 LDG.E.LTC128B.U16 R23, desc[UR36][R220.64] ;  /* 0x00000024dc170981 */ /* 0x000ea2000c1e1520 */
[C---:B------:R-:W-:Y:S01]  /*2350*/  LEA R6, P1, R4.reuse, UR6, 0x1 ;  /* 0x0000000604067c11 */ /* 0x040fe2000f8208ff */
[----:B------:R-:W-:Y:S03]  /*2360*/  BSSY B1, `(.L_x_37) ;  /* 0x0000011000017945 */ /* 0x000fe60003800000 */
[----:B------:R-:W-:Y:S01]  /*2370*/  LEA.HI.X R7, R4, UR7, R223, 0x1, P1 ;  /* 0x0000000704077c11 */ /* 0x000fe200088f0cdf */
[----:B--2---:R-:W-:-:S04]  /*2380*/  IMAD.U32 R5, R23, 0x10000, RZ ;  /* 0x0001000017057824 */ /* 0x004fc800078e00ff */
[----:B------:R-:W-:-:S04]  /*2390*/  FMUL R5, R5, R22 ;  /* 0x0000001605057220 */ /* 0x000fc80000400000 */
[----:B------:R-:W-:-:S05]  /*23a0*/  FFMA R5, R120, R19, R5 ;  /* 0x0000001378057223 */ /* 0x000fca0000000005 */
[----:B------:R-:W-:-:S04]  /*23b0*/  F2FP.BF16.F32.PACK_AB R5, RZ, R5 ;  /* 0x00000005ff05723e */ /* 0x000fc800000010ff */
[----:B------:R-:W-:Y:S01]  /*23c0*/  PRMT R120, R5, 0x7610, R120 ;  /* 0x0000761005787816 */ /* 0x000fe20000000078 */
[----:B------:R-:W-:-:S04]  /*23d0*/  IMAD.WIDE.U32 R4, R216, R14, R218 ;  /* 0x0000000ed8047225 */ /* 0x000fc800078e00da */
[----:B------:R-:W-:Y:S01]  /*23e0*/  IMAD.IADD R5, R222, 0x1, R5 ;  /* 0x00000001de057824 */ /* 0x000fe200078e0205 */
[----:B------:R0:W-:Y:S01]  /*23f0*/  @P0 STG.E.U16 desc[UR36][R6.64], R120 ;  /* 0x0000007806000986 */ /* 0x0001e2000c101524 */
[----:B------:R-:W-:-:S04]  /*2400*/  IMAD.WIDE.U32 R220, R20, UR42, R4 ;  /* 0x0000002a14dc7c25 */ /* 0x000fc8000f8e0004 */
[----:B------:R-:W-:Y:S01]  /*2410*/  IMAD.IADD R5, R21, 0x1, R221 ;  /* 0x0000000115057824 */ /* 0x000fe200078e02dd */
[----:B------:R-:W-:-:S04]  /*2420*/  LEA R4, P0, R220, R12, 0x1 ;  /* 0x0000000cdc047211 */ /* 0x000fc800078008ff */
[----:B------:R-:W-:Y:S02]  /*2430*/  LEA.HI.X R5, R220, R13, R5, 0x1, P0 ;  /* 0x0000000ddc057211 */ /* 0x000fe400000f0c05 */
[----:B------:R-:W-:-:S13]  /*2440*/  ISETP.GT.AND P0, PT, R3, 0x1, P3 ;  /* 0x000000010300780c */ /* 0x000fda0001f04270 */
[----:B0-----:R-:W-:Y:S05]  /*2450*/  @!P0 BRA `(.L_x_38) ;  /* 0x0000000000048947 */ /* 0x001fea0003800000 */
[----:B------:R0:W5:Y:S02]  /*2460*/  LDG.E.LTC128B.U16 R23, desc[UR36][R4.64+0x2] ;  /* 0x0000022404177981 */ /* 0x000164000c1e1520 */
.L_x_38:
[----:B------:R-:W-:Y:S05]  /*2470*/  BSYNC B1 ;  /* 0x0000000000017941 */ /* 0x000fea0003800000 */
.L_x_37:
[----:B-----5:R-:W-:Y:S01]  /*2480*/  SHF.L.U32 R221, R23, 0x10, RZ ;  /* 0x0000001017dd7819 */ /* 0x020fe200000006ff */
[----:B------:R-:W-:-:S04]  /*2490*/  IMAD.SHL.U32 R220, R14, 0x8, RZ ;  /* 0x000000080edc7824 */ /* 0x000fc800078e00ff */
[----:B------:R-:W-:-:S04]  /*24a0*/  FMUL R120, R221, R22 ;  /* 0x00000016dd787220 */ /* 0x000fc80000400000 */
[----:B------:R-:W-:-:S05]  /*24b0*/  FFMA R120, R121, R19, R120 ;  /* 0x0000001379787223 */ /* 0x000fca0000000078 */
[----:B------:R-:W-:-:S04]  /*24c0*/  F2FP.BF16.F32.PACK_AB R120, RZ, R120 ;  /* 0x00000078ff78723e */ /* 0x000fc800000010ff */
[----:B------:R-:W-:-:S05]  /*24d0*/  PRMT R221, R120, 0x7610, R221 ;  /* 0x0000761078dd7816 */ /* 0x000fca00000000dd */
[----:B------:R1:W-:Y:S01]  /*24e0*/  @P0 STG.E.U16 desc[UR36][R6.64+0x2], R221 ;  /* 0x000002dd06000986 */ /* 0x0003e2000c101524 */
[----:B------:R-:W-:-:S04]  /*24f0*/  ISETP.GT.AND P0, PT, R0, 0x8, PT ;  /* 0x000000080000780c */ /* 0x000fc80003f04270 */
[----:B------:R-:W-:Y:S02]  /*2500*/  ISETP.GT.AND P1, PT, R3, RZ, P0 ;  /* 0x000000ff0300720c */ /* 0x000fe40000724270 */
[----:B-1----:R-:W-:-:S03]  /*2510*/  SHF.L.U64.HI R221, R14, 0x3, R15 ;  /* 0x000000030edd7819 */ /* 0x002fc6000001020f */
[----:B------:R-:W-:-:S04]  /*2520*/  IMAD.WIDE.U32 R120, R216, R14, R220 ;  /* 0x0000000ed8787225 */ /* 0x000fc800078e00dc */
[----:B------:R-:W-:Y:S01]  /*2530*/  IMAD.IADD R121, R222, 0x1, R121 ;  /* 0x00000001de797824 */ /* 0x000fe200078e0279 */
[----:B------:R-:W-:-:S05]  /*2540*/  IADD3 R223, P2, R10, R120, RZ ;  /* 0x000000780adf7210 */ /* 0x000fca0007f5e0ff */
[----:B------:R-:W-:Y:S01]  /*2550*/  IMAD.X R224, R121, 0x1, R9, P2 ;  /* 0x0000000179e07824 */ /* 0x000fe200010e0609 */
[----:B------:R-:W-:-:S04]  /*2560*/  LEA R222, P2, R223, R12, 0x1 ;  /* 0x0000000cdfde7211 */ /* 0x000fc800078408ff */
[----:B------:R-:W-:-:S05]  /*2570*/  LEA.HI.X R223, R223, R13, R224, 0x1, P2 ;  /* 0x0000000ddfdf7211 */ /* 0x000fca00010f0ce0 */
[----:B------:R1:W2:Y:S01]  /*2580*/  @P1 LDG.E.LTC128B.U16 R23, desc[UR36][R222.64] ;  /* 0x00000024de171981 */ /* 0x0002a2000c1e1520 */
[----:B------:R-:W-:Y:S01]  /*2590*/  IMAD.U32 R224, RZ, RZ, UR4 ;  /* 0x00000004ffe07e24 */ /* 0x000fe2000f8e00ff */
[----:B------:R-:W-:Y:S01]  /*25a0*/  BSSY B1, `(.L_x_39) ;  /* 0x0000015000017945 */ /* 0x000fe20003800000 */
[----:B-1----:R-:W-:-:S05]  /*25b0*/  IADD3 R222, P2, R218, R120, RZ ;  /* 0x00000078dade7210 */ /* 0x002fca0007f5e0ff */
[----:B------:R-:W-:Y:S02]  /*25c0*/  IMAD.X R223, R219, 0x1, R121, P2 ;  /* 0x00000001dbdf7824 */ /* 0x000fe400010e0679 */
[----:B------:R-:W-:-:S04]  /*25d0*/  IMAD.WIDE.U32 R222, R20, UR42, R222 ;  /* 0x0000002a14de7c25 */ /* 0x000fc8000f8e00de */
[----:B------:R-:W-:Y:S01]  /*25e0*/  IMAD.IADD R121, R21, 0x1, R223 ;  /* 0x0000000115797824 */ /* 0x000fe200078e02df */
[----:B------:R-:W-:Y:S01]  /*25f0*/  LEA R120, P2, R222, R12, 0x1 ;  /* 0x0000000cde787211 */ /* 0x000fe200078408ff */
[----:B------:R-:W-:-:S03]  /*2600*/  IMAD.U32 R223, RZ, RZ, UR5 ;  /* 0x00000005ffdf7e24 */ /* 0x000fc6000f8e00ff */
[----:B------:R-:W-:Y:S02]  /*2610*/  LEA.HI.X R121, R222, R13, R121, 0x1, P2 ;  /* 0x0000000dde797211 */ /* 0x000fe400010f0c79 */
[----:B------:R-:W-:Y:S01]  /*2620*/  SHF.L.U64.HI R224, R224, 0x4, R223 ;  /* 0x00000004e0e07819 */ /* 0x000fe200000102df */
[----:B--2---:R-:W-:-:S04]  /*2630*/  IMAD.U32 R225, R23, 0x10000, RZ ;  /* 0x0001000017e17824 */ /* 0x004fc800078e00ff */
[----:B------:R-:W-:-:S04]  /*2640*/  FMUL R225, R225, R22 ;  /* 0x00000016e1e17220 */ /* 0x000fc80000400000 */
[----:B------:R-:W-:Y:S01]  /*2650*/  FFMA R122, R122, R19, R225 ;  /* 0x000000137a7a7223 */ /* 0x000fe200000000e1 */
[----:B------:R-:W-:-:S04]  /*2660*/  IMAD.U32 R225, RZ, RZ, UR4 ;  /* 0x00000004ffe17e24 */ /* 0x000fc8000f8e00ff */
[----:B------:R-:W-:Y:S02]  /*2670*/  F2FP.BF16.F32.PACK_AB R122, RZ, R122 ;  /* 0x0000007aff7a723e */ /* 0x000fe400000010ff */
[----:B------:R-:W-:-:S04]  /*2680*/  SHF.L.U32 R225, R225, 0x4, RZ ;  /* 0x00000004e1e17819 */ /* 0x000fc800000006ff */
[----:B------:R-:W-:-:S05]  /*2690*/  IADD3 R222, P2, R225, R6, RZ ;  /* 0x00000006e1de7210 */ /* 0x000fca0007f5e0ff */
[----:B------:R-:W-:-:S05]  /*26a0*/  IMAD.X R223, R224, 0x1, R7, P2 ;  /* 0x00000001e0df7824 */ /* 0x000fca00010e0607 */
[----:B------:R1:W-:Y:S01]  /*26b0*/  @P1 STG.E.U16 desc[UR36][R222.64], R122 ;  /* 0x0000007ade001986 */ /* 0x0003e2000c101524 */
[----:B------:R-:W-:-:S13]  /*26c0*/  ISETP.GT.AND P1, PT, R3, 0x1, P0 ;  /* 0x000000010300780c */ /* 0x000fda0000724270 */
[----:B-1----:R-:W-:Y:S05]  /*26d0*/  @!P1 BRA `(.L_x_40) ;  /* 0x0000000000049947 */ /* 0x002fea0003800000 */
[----:B------:R1:W5:Y:S02]  /*26e0*/  LDG.E.LTC128B.U16 R23, desc[UR36][R120.64+0x2] ;  /* 0x0000022478177981 */ /* 0x000364000c1e1520 */
.L_x_40:
[----:B------:R-:W-:Y:S05]  /*26f0*/  BSYNC B1 ;  /* 0x0000000000017941 */ /* 0x000fea0003800000 */
.L_x_39:
[----:B-----5:R-:W-:Y:S01]  /*2700*/  IMAD.U32 R227, R23, 0x10000, RZ ;  /* 0x0001000017e37824 */ /* 0x020fe200078e00ff */
[----:B------:R-:W-:Y:S01]  /*2710*/  ISETP.GT.AND P2, PT, R3, 0x8, P3 ;  /* 0x000000080300780c */ /* 0x000fe20001f44270 */
[----:B------:R-:W-:Y:S02]  /*2720*/  BSSY B1, `(.L_x_41) ;  /* 0x000000a000017945 */ /* 0x000fe40003800000 */
[----:B------:R-:W-:-:S04]  /*2730*/  FMUL R122, R227, R22 ;  /* 0x00000016e37a7220 */ /* 0x000fc80000400000 */
[----:B------:R-:W-:Y:S01]  /*2740*/  FFMA R122, R123, R19, R122 ;  /* 0x000000137b7a7223 */ /* 0x000fe2000000007a */
[----:B------:R-:W-:-:S04]  /*2750*/  @P1 IMAD.MOV.U32 R123, RZ, RZ, R223 ;  /* 0x000000ffff7b1224 */ /* 0x000fc800078e00df */
[----:B------:R-:W-:-:S04]  /*2760*/  F2FP.BF16.F32.PACK_AB R122, RZ, R122 ;  /* 0x0000007aff7a723e */ /* 0x000fc800000010ff */
[----:B------:R-:W-:Y:S01]  /*2770*/  PRMT R227, R122, 0x7610, R227 ;  /* 0x000076107ae37816 */ /* 0x000fe200000000e3 */
[----:B------:R-:W-:-:S05]  /*2780*/  @P1 IMAD.MOV.U32 R122, RZ, RZ, R222 ;  /* 0x000000ffff7a1224 */ /* 0x000fca00078e00de */
[----:B------:R2:W-:Y:S01]  /*2790*/  @P1 STG.E.U16 desc[UR36][R122.64+0x2], R227 ;  /* 0x000002e37a001986 */ /* 0x0005e2000c101524 */
[----:B------:R-:W-:Y:S05]  /*27a0*/  @!P2 BRA `(.L_x_42) ;  /* 0x000000000004a947 */ /* 0x000fea0003800000 */
[----:B------:R3:W5:Y:S02]  /*27b0*/  LDG.E.LTC128B.U16 R23, desc[UR36][R4.64+0x10] ;  /* 0x0000102404177981 */ /* 0x000764000c1e1520 */
.L_x_42:
[----:B------:R-:W-:Y:S05]  /*27c0*/  BSYNC B1 ;  /* 0x0000000000017941 */ /* 0x000fea0003800000 */
.L_x_41:
[----:B--2--5:R-:W-:Y:S01]  /*27d0*/  IMAD.U32 R123, R23, 0x10000, RZ ;  /* 0x00010000177b7824 */ /* 0x024fe200078e00ff */
[----:B------:R-:W-:Y:S01]  /*27e0*/  ISETP.GT.AND P1, PT, R3, 0x9, P3 ;  /* 0x000000090300780c */ /* 0x000fe20001f24270 */
[----:B------:R-:W-:Y:S02]  /*27f0*/  BSSY B1, `(.L_x_43) ;  /* 0x0000007000017945 */ /* 0x000fe40003800000 */
[----:B------:R-:W-:-:S04]  /*2800*/  FMUL R123, R123, R22 ;  /* 0x000000167b7b7220 */ /* 0x000fc80000400000 */
[----:B------:R-:W-:-:S05]  /*2810*/  FFMA R123, R124, R19, R123 ;  /* 0x000000137c7b7223 */ /* 0x000fca000000007b */
[----:B------:R-:W-:-:S05]  /*2820*/  F2FP.BF16.F32.PACK_AB R123, RZ, R123 ;  /* 0x0000007bff7b723e */ /* 0x000fca00000010ff */
[----:B------:R2:W-:Y:S01]  /*2830*/  @P2 STG.E.U16 desc[UR36][R6.64+0x10], R123 ;  /* 0x0000107b06002986 */ /* 0x0005e2000c101524 */
[----:B------:R-:W-:Y:S05]  /*2840*/  @!P1 BRA `(.L_x_44) ;  /* 0x0000000000049947 */ /* 0x000fea0003800000 */
[----:B------:R4:W5:Y:S02]  /*2850*/  LDG.E.LTC128B.U16 R23, desc[UR36][R4.64+0x12] ;  /* 0x0000122404177981 */ /* 0x000964000c1e1520 */
.L_x_44:
[----:B------:R-:W-:Y:S05]  /*2860*/  BSYNC B1 ;  /* 0x0000000000017941 */ /* 0x000fea0003800000 */
.L_x_43:
        /* <DEDUP_REMOVED lines=9> */
.L_x_46:
[----:B------:R-:W-:Y:S05]  /*2900*/  BSYNC B1 ;  /* 0x0000000000017941 */ /* 0x000fea0003800000 */
.L_x_45:
[----:B-----5:R-:W-:Y:S01]  /*2910*/  IMAD.U32 R123, R23, 0x10000, RZ ;  /* 0x00010000177b7824 */ /* 0x020fe200078e00ff */
[----:B------:R-:W-:Y:S01]  /*2920*/  ISETP.GT.AND P1, PT, R3, 0x9, P0 ;  /* 0x000000090300780c */ /* 0x000fe20000724270 */
[----:B--2---:R-:W-:Y:S01]  /*2930*/  @P2 IMAD.MOV.U32 R122, RZ, RZ, R222 ;  /* 0x000000ffff7a2224 */ /* 0x004fe200078e00de */
[----:B------:R-:W-:Y:S01]  /*2940*/  BSSY B1, `(.L_x_47) ;  /* 0x0000009000017945 */ /* 0x000fe20003800000 */
[----:B------:R-:W-:-:S04]  /*2950*/  FMUL R123, R123, R22 ;  /* 0x000000167b7b7220 */ /* 0x000fc80000400000 */
[----:B------:R-:W-:-:S05]  /*2960*/  FFMA R123, R126, R19, R123 ;  /* 0x000000137e7b7223 */ /* 0x000fca000000007b */
[----:B------:R-:W-:-:S04]  /*2970*/  F2FP.BF16.F32.PACK_AB R123, RZ, R123 ;  /* 0x0000007bff7b723e */ /* 0x000fc800000010ff */
[----:B------:R-:W-:Y:S01]  /*2980*/  PRMT R124, R123, 0x7610, R124 ;  /* 0x000076107b7c7816 */ /* 0x000fe2000000007c */
[----:B------:R-:W-:-:S05]  /*2990*/  @P2 IMAD.MOV.U32 R123, RZ, RZ, R223 ;  /* 0x000000ffff7b2224 */ /* 0x000fca00078e00df */
[----:B------:R2:W-:Y:S01]  /*29a0*/  @P2 STG.E.U16 desc[UR36][R122.64+0x10], R124 ;  /* 0x0000107c7a002986 */ /* 0x0005e2000c101524 */
[----:B------:R-:W-:Y:S05]  /*29b0*/  @!P1 BRA `(.L_x_48) ;  /* 0x0000000000049947 */ /* 0x000fea0003800000 */
[----:B------:R0:W5:Y:S02]  /*29c0*/  LDG.E.LTC128B.U16 R23, desc[UR36][R120.64+0x12] ;  /* 0x0000122478177981 */ /* 0x000164000c1e1520 */
.L_x_48:
[----:B------:R-:W-:Y:S05]  /*29d0*/  BSYNC B1 ;  /* 0x0000000000017941 */ /* 0x000fea0003800000 */
.L_x_47:
[----:B--2--5:R-:W-:Y:S01]  /*29e0*/  SHF.L.U32 R123, R23, 0x10, RZ ;  /* 0x00000010177b7819 */ /* 0x024fe200000006ff */
[----:B------:R-:W-:Y:S01]  /*29f0*/  BSSY B1, `(.L_x_49) ;  /* 0x000000b000017945 */ /* 0x000fe20003800000 */
[----:B------:R-:W-:-:S03]  /*2a00*/  ISETP.GT.AND P2, PT, R3, 0x10, P3 ;  /* 0x000000100300780c */ /* 0x000fc60001f44270 */
[----:B------:R-:W-:Y:S01]  /*2a10*/  FMUL R122, R123, R22 ;  /* 0x000000167b7a7220 */ /* 0x000fe20000400000 */
[----:B------:R-:W-:-:S03]  /*2a20*/  @P1 IMAD.MOV.U32 R123, RZ, RZ, R223 ;  /* 0x000000ffff7b1224 */ /* 0x000fc600078e00df */
[----:B------:R-:W-:-:S05]  /*2a30*/  FFMA R122, R127, R19, R122 ;  /* 0x000000137f7a7223 */ /* 0x000fca000000007a */
[----:B------:R-:W-:-:S04]  /*2a40*/  F2FP.BF16.F32.PACK_AB R122, RZ, R122 ;  /* 0x0000007aff7a723e */ /* 0x000fc800000010ff */
[----:B------:R-:W-:Y:S01]  /*2a50*/  PRMT R124, R122, 0x7610, R124 ;  /* 0x000076107a7c7816 */ /* 0x000fe2000000007c */
[----:B------:R-:W-:-:S05]  /*2a60*/  @P1 IMAD.MOV.U32 R122, RZ, RZ, R222 ;  /* 0x000000ffff7a1224 */ /* 0x000fca00078e00de */
[----:B------:R2:W-:Y:S01]  /*2a70*/  @P1 STG.E.U16 desc[UR36][R122.64+0x12], R124 ;  /* 0x0000127c7a001986 */ /* 0x0005e2000c101524 */
[----:B------:R-:W-:Y:S05]  /*2a80*/  @!P2 BRA `(.L_x_50) ;  /* 0x000000000004a947 */ /* 0x000fea0003800000 */
[----:B------:R0:W5:Y:S02]  /*2a90*/  LDG.E.LTC128B.U16 R23, desc[UR36][R4.64+0x20] ;  /* 0x0000202404177981 */ /* 0x000164000c1e1520 */
.L_x_50:
[----:B------:R-:W-:Y:S05]  /*2aa0*/  BSYNC B1 ;  /* 0x0000000000017941 */ /* 0x000fea0003800000 */
.L_x_49:
        /* <DEDUP_REMOVED lines=9> */
.L_x_52:
[----:B------:R-:W-:Y:S05]  /*2b40*/  BSYNC B1 ;  /* 0x0000000000017941 */ /* 0x000fea0003800000 */
.L_x_51:
        /* <DEDUP_REMOVED lines=9> */
.L_x_54:
[----:B------:R-:W-:Y:S05]  /*2be0*/  BSYNC B1 ;  /* 0x0000000000017941 */ /* 0x000fea0003800000 */
.L_x_53:
        /* <DEDUP_REMOVED lines=12> */
.L_x_56:
[----:B------:R-:W-:Y:S05]  /*2cb0*/  BSYNC B1 ;  /* 0x0000000000017941 */ /* 0x000fea0003800000 */
.L_x_55:
[----:B--2--5:R-:W-:Y:S01]  /*2cc0*/  IMAD.U32 R123, R23, 0x10000, RZ ;  /* 0x00010000177b7824 */ /* 0x024fe200078e00ff */
[----:B------:R-:W-:Y:S01]  /*2cd0*/  ISETP.GT.AND P2, PT, R3, 0x18, P3 ;  /* 0x000000180300780c */ /* 0x000fe20001f44270 */
[----:B------:R-:W-:Y:S02]  /*2ce0*/  BSSY B1, `(.L_x_57) ;  /* 0x000000a000017945 */ /* 0x000fe40003800000 */
[----:B------:R-:W-:Y:S01]  /*2cf0*/  FMUL R122, R123, R22 ;  /* 0x000000167b7a7220 */ /* 0x000fe20000400000 */
[----:B------:R-:W-:-:S03]  /*2d00*/  @P1 MOV R123, R223 ;  /* 0x000000df007b1202 */ /* 0x000fc60000000f00 */
[----:B------:R-:W-:-:S05]  /*2d10*/  FFMA R122, R131, R19, R122 ;  /* 0x00000013837a7223 */ /* 0x000fca000000007a */
[----:B------:R-:W-:-:S04]  /*2d20*/  F2FP.BF16.F32.PACK_AB R122, RZ, R122 ;  /* 0x0000007aff7a723e */ /* 0x000fc800000010ff */
[----:B------:R-:W-:Y:S01]  /*2d30*/  PRMT R124, R122, 0x7610, R124 ;  /* 0x000076107a7c7816 */ /* 0x000fe2000000007c */
[----:B------:R-:W-:-:S05]  /*2d40*/  @P1 IMAD.MOV.U32 R122, RZ, RZ, R222 ;  /* 0x000000ffff7a1224 */ /* 0x000fca00078e00de */
[----:B------:R2:W-:Y:S01]  /*2d50*/  @P1 STG.E.U16 desc[UR36][R122.64+0x22], R124 ;  /* 0x0000227c7a001986 */ /* 0x0005e2000c101524 */
[----:B------:R-:W-:Y:S05]  /*2d60*/  @!P2 BRA `(.L_x_58) ;  /* 0x000000000004a947 */ /* 0x000fea0003800000 */
[----:B------:R0:W5:Y:S02]  /*2d70*/  LDG.E.LTC128B.U16 R23, desc[UR36][R4.64+0x30] ;  /* 0x0000302404177981 */ /* 0x000164000c1e1520 */
.L_x_58:
[----:B------:R-:W-:Y:S05]  /*2d80*/  BSYNC B1 ;  /* 0x0000000000017941 */ /* 0x000fea0003800000 */
.L_x_57:
        /* <DEDUP_REMOVED lines=9> */
.L_x_60:
[----:B------:R-:W-:Y:S05]  /*2e20*/  BSYNC B1 ;  /* 0x0000000000017941 */ /* 0x000fea0003800000 */
.L_x_59:
        /* <DEDUP_REMOVED lines=9> */
.L_x_62:
[----:B------:R-:W-:Y:S05]  /*2ec0*/  BSYNC B1 ;  /* 0x0000000000017941 */ /* 0x000fea0003800000 */
.L_x_61:
        /* <DEDUP_REMOVED lines=12> */
.L_x_64:
[----:B------:R-:W-:Y:S05]  /*2f90*/  BSYNC B1 ;  /* 0x0000000000017941 */ /* 0x000fea0003800000 */
.L_x_63:
[----:B--2--5:R-:W-:Y:S01]  /*2fa0*/  IMAD.U32 R123, R23, 0x10000, RZ ;  /* 0x00010000177b7824 */ /* 0x024fe200078e00ff */
[----:B------:R-:W-:Y:S01]  /*2fb0*/  ISETP.GT.AND P2, PT, R3, 0x20, P3 ;  /* 0x000000200300780c */ /* 0x000fe20001f44270 */
[----:B------:R-:W-:Y:S02]  /*2fc0*/  BSSY B1, `(.L_x_65) ;  /* 0x000000a000017945 */ /* 0x000fe40003800000 */
        /* <DEDUP_REMOVED lines=9> */
.L_x_66:
[----:B------:R-:W-:Y:S05]  /*3060*/  BSYNC B1 ;  /* 0x0000000000017941 */ /* 0x000fea0003800000 */
.L_x_65:
        /* <DEDUP_REMOVED lines=9> */
.L_x_68:
[----:B------:R-:W-:Y:S05]  /*3100*/  BSYNC B1 ;  /* 0x0000000000017941 */ /* 0x000fea0003800000 */
.L_x_67:
[----:B--2--5:R-:W-:Y:S01]  /*3110*/  SHF.L.U32 R123, R23, 0x10, RZ ;  /* 0x00000010177b7819 */ /* 0x024fe200000006ff */
[----:B------:R-:W-:Y:S01]  /*3120*/  BSSY B1, `(.L_x_69) ;  /* 0x0000008000017945 */ /* 0x000fe20003800000 */
[----:B------:R-:W-:-:S03]  /*3130*/  ISETP.GT.AND P2, PT, R3, 0x20, P0 ;  /* 0x000000200300780c */ /* 0x000fc60000744270 */
[----:B------:R-:W-:-:S04]  /*3140*/  FMUL R122, R123, R22 ;  /* 0x000000167b7a7220 */ /* 0x000fc80000400000 */
[----:B------:R-:W-:-:S05]  /*3150*/  FFMA R122, R137, R19, R122 ;  /* 0x00000013897a7223 */ /* 0x000fca000000007a */
[----:B------:R-:W-:-:S05]  /*3160*/  F2FP.BF16.F32.PACK_AB R122, RZ, R122 ;  /* 0x0000007aff7a723e */ /* 0x000fca00000010ff */
[----:B------:R2:W-:Y:S01]  /*3170*/  @P1 STG.E.U16 desc[UR36][R6.64+0x42], R122 ;  /* 0x0000427a06001986 */ /* 0x0005e2000c101524 */
[----:B------:R-:W-:Y:S05]  /*3180*/  @!P2 BRA `(.L_x_70) ;  /* 0x000000000004a947 */ /* 0x000fea0003800000 */
[----:B------:R0:W5:Y:S02]  /*3190*/  LDG.E.LTC128B.U16 R23, desc[UR36][R120.64+0x40] ;  /* 0x0000402478177981 */ /* 0x000164000c1e1520 */
.L_x_70:
[----:B------:R-:W-:Y:S05]  /*31a0*/  BSYNC B1 ;  /* 0x0000000000017941 */ /* 0x000fea0003800000 */
.L_x_69:
        /* <DEDUP_REMOVED lines=12> */
.L_x_72:
[----:B------:R-:W-:Y:S05]  /*3270*/  BSYNC B1 ;  /* 0x0000000000017941 */ /* 0x000fea0003800000 */
.L_x_71:
        /* <DEDUP_REMOVED lines=12> */
.L_x_74:
[----:B------:R-:W-:Y:S05]  /*3340*/  BSYNC B1 ;  /* 0x0000000000017941 */ /* 0x000fea0003800000 */
.L_x_73:
        /* <DEDUP_REMOVED lines=9> */
.L_x_76:
[----:B------:R-:W-:Y:S05]  /*33e0*/  BSYNC B1 ;  /* 0x0000000000017941 */ /* 0x000fea0003800000 */
.L_x_75:
        /* <DEDUP_REMOVED lines=9> */
.L_x_78:
[----:B------:R-:W-:Y:S05]  /*3480*/  BSYNC B1 ;  /* 0x0000000000017941 */ /* 0x000fea0003800000 */
.L_x_77:
[----:B-----5:R-:W-:Y:S01]  /*3490*/  IMAD.U32 R123, R23, 0x10000, RZ ;  /* 0x00010000177b7824 */ /* 0x020fe200078e00ff */
[----:B--2---:R-:W-:Y:S01]  /*34a0*/  @P2 MOV R122, R222 ;  /* 0x000000de007a2202 */ /* 0x004fe20000000f00 */
[----:B------:R-:W-:Y:S01]  /*34b0*/  BSSY B1, `(.L_x_79) ;  /* 0x000000a000017945 */ /* 0x000fe20003800000 */
[----:B------:R-:W-:Y:S01]  /*34c0*/  ISETP.GT.AND P1, PT, R3, 0x29, P0 ;  /* 0x000000290300780c */ /* 0x000fe20000724270 */
        /* <DEDUP_REMOVED lines=8> */
.L_x_80:
[----:B------:R-:W-:Y:S05]  /*3550*/  BSYNC B1 ;  /* 0x0000000000017941 */ /* 0x000fea0003800000 */
.L_x_79:
        /* <DEDUP_REMOVED lines=12> */
.L_x_82:
[----:B------:R-:W-:Y:S05]  /*3620*/  BSYNC B1 ;  /* 0x0000000000017941 */ /* 0x000fea0003800000 */
.L_x_81:
        /* <DEDUP_REMOVED lines=9> */
.L_x_84:
[----:B------:R-:W-:Y:S05]  /*36c0*/  BSYNC B1 ;  /* 0x0000000000017941 */ /* 0x000fea0003800000 */
.L_x_83:
        /* <DEDUP_REMOVED lines=9> */
.L_x_86:
[----:B------:R-:W-:Y:S05]  /*3760*/  BSYNC B1 ;  /* 0x0000000000017941 */ /* 0x000fea0003800000 */
.L_x_85:
        /* <DEDUP_REMOVED lines=12> */
.L_x_88:
[----:B------:R-:W-:Y:S05]  /*3830*/  BSYNC B1 ;  /* 0x0000000000017941 */ /* 0x000fea0003800000 */
.L_x_87:
        /* <DEDUP_REMOVED lines=12> */
.L_x_90:
[----:B------:R-:W-:Y:S05]  /*3900*/  BSYNC B1 ;  /* 0x0000000000017941 */ /* 0x000fea0003800000 */
.L_x_89:
        /* <DEDUP_REMOVED lines=9> */
.L_x_92:
[----:B------:R-:W-:Y:S05]  /*39a0*/  BSYNC B1 ;  /* 0x0000000000017941 */ /* 0x000fea0003800000 */
.L_x_91:
        /* <DEDUP_REMOVED lines=9> */
.L_x_94:
[----:B------:R-:W-:Y:S05]  /*3a40*/  BSYNC B1 ;  /* 0x0000000000017941 */ /* 0x000fea0003800000 */
.L_x_93:
        /* <DEDUP_REMOVED lines=12> */
.L_x_96:
[----:B------:R-:W-:Y:S05]  /*3b10*/  BSYNC B1 ;  /* 0x0000000000017941 */ /* 0x000fea0003800000 */
.L_x_95:
        /* <DEDUP_REMOVED lines=12> */
.L_x_98:
[----:B------:R-:W-:Y:S05]  /*3be0*/  BSYNC B1 ;  /* 0x0000000000017941 */ /* 0x000fea0003800000 */
.L_x_97:
        /* <DEDUP_REMOVED lines=9> */
.L_x_100:
[----:B------:R-:W-:Y:S05]  /*3c80*/  BSYNC B1 ;  /* 0x0000000000017941 */ /* 0x000fea0003800000 */
.L_x_99:
        /* <DEDUP_REMOVED lines=9> */
.L_x_102:
[----:B------:R-:W-:Y:S05]  /*3d20*/  BSYNC B1 ;  /* 0x0000000000017941 */ /* 0x000fea0003800000 */
.L_x_101:
        /* <DEDUP_REMOVED lines=12> */
.L_x_104:
[----:B------:R-:W-:Y:S05]  /*3df0*/  BSYNC B1 ;  /* 0x0000000000017941 */ /* 0x000fea0003800000 */
.L_x_103:
        /* <DEDUP_REMOVED lines=12> */
.L_x_106:
[----:B------:R-:W-:Y:S05]  /*3ec0*/  BSYNC B1 ;  /* 0x0000000000017941 */ /* 0x000fea0003800000 */
.L_x_105:
        /* <DEDUP_REMOVED lines=9> */
.L_x_108:
[----:B------:R-:W-:Y:S05]  /*3f60*/  BSYNC B1 ;  /* 0x0000000000017941 */ /* 0x000fea0003800000 */
.L_x_107:
        /* <DEDUP_REMOVED lines=9> */
.L_x_110:
[----:B------:R-:W-:Y:S05]  /*4000*/  BSYNC B1 ;  /* 0x0000000000017941 */ /* 0x000fea0003800000 */
.L_x_109:
        /* <DEDUP_REMOVED lines=12> */
.L_x_112:
[----:B------:R-:W-:Y:S05]  /*40d0*/  BSYNC B1 ;  /* 0x0000000000017941 */ /* 0x000fea0003800000 */
.L_x_111:
        /* <DEDUP_REMOVED lines=12> */
.L_x_114:
[----:B------:R-:W-:Y:S05]  /*41a0*/  BSYNC B1 ;  /* 0x0000000000017941 */ /* 0x000fea0003800000 */
.L_x_113:
        /* <DEDUP_REMOVED lines=9> */
.L_x_116:
[----:B------:R-:W-:Y:S05]  /*4240*/  BSYNC B1 ;  /* 0x0000000000017941 */ /* 0x000fea0003800000 */
.L_x_115:
        /* <DEDUP_REMOVED lines=9> */
.L_x_118:
[----:B------:R-:W-:Y:S05]  /*42e0*/  BSYNC B1 ;  /* 0x0000000000017941 */ /* 0x000fea0003800000 */
.L_x_117:
        /* <DEDUP_REMOVED lines=12> */
.L_x_120:
[----:B------:R-:W-:Y:S05]  /*43b0*/  BSYNC B1 ;  /* 0x0000000000017941 */ /* 0x000fea0003800000 */
.L_x_119:
        /* <DEDUP_REMOVED lines=12> */
.L_x_122:
[----:B------:R-:W-:Y:S05]  /*4480*/  BSYNC B1 ;  /* 0x0000000000017941 */ /* 0x000fea0003800000 */
.L_x_121:
        /* <DEDUP_REMOVED lines=9> */
.L_x_124:
[----:B------:R-:W-:Y:S05]  /*4520*/  BSYNC B1 ;  /* 0x0000000000017941 */ /* 0x000fea0003800000 */
.L_x_123:
        /* <DEDUP_REMOVED lines=9> */
.L_x_126:
[----:B------:R-:W-:Y:S05]  /*45c0*/  BSYNC B1 ;  /* 0x0000000000017941 */ /* 0x000fea0003800000 */
.L_x_125:
        /* <DEDUP_REMOVED lines=12> */
.L_x_128:
[----:B------:R-:W-:Y:S05]  /*4690*/  BSYNC B1 ;  /* 0x0000000000017941 */ /* 0x000fea0003800000 */
.L_x_127:
        /* <DEDUP_REMOVED lines=12> */
.L_x_130:
[----:B------:R-:W-:Y:S05]  /*4760*/  BSYNC B1 ;  /* 0x0000000000017941 */ /* 0x000fea0003800000 */
.L_x_129:
        /* <DEDUP_REMOVED lines=9> */
.L_x_132:
[----:B------:R-:W-:Y:S05]  /*4800*/  BSYNC B1 ;  /* 0x0000000000017941 */ /* 0x000fea0003800000 */
.L_x_131:
        /* <DEDUP_REMOVED lines=9> */
.L_x_134:
[----:B------:R-:W-:Y:S05]  /*48a0*/  BSYNC B1 ;  /* 0x0000000000017941 */ /* 0x000fea0003800000 */
.L_x_133:
        /* <DEDUP_REMOVED lines=12> */
.L_x_136:
[----:B------:R-:W-:Y:S05]  /*4970*/  BSYNC B1 ;  /* 0x0000000000017941 */ /* 0x000fea0003800000 */
.L_x_135:
        /* <DEDUP_REMOVED lines=12> */
.L_x_138:
[----:B------:R-:W-:Y:S05]  /*4a40*/  BSYNC B1 ;  /* 0x0000000000017941 */ /* 0x000fea0003800000 */
.L_x_137:
        /* <DEDUP_REMOVED lines=9> */
.L_x_140:
[----:B------:R-:W-:Y:S05]  /*4ae0*/  BSYNC B1 ;  /* 0x0000000000017941 */ /* 0x000fea0003800000 */
.L_x_139:
        /* <DEDUP_REMOVED lines=9> */
.L_x_142:
[----:B------:R-:W-:Y:S05]  /*4b80*/  BSYNC B1 ;  /* 0x0000000000017941 */ /* 0x000fea0003800000 */
.L_x_141:
        /* <DEDUP_REMOVED lines=12> */
.L_x_144:
[----:B------:R-:W-:Y:S05]  /*4c50*/  BSYNC B1 ;  /* 0x0000000000017941 */ /* 0x000fea0003800000 */
.L_x_143:
        /* <DEDUP_REMOVED lines=12> */
.L_x_146:
[----:B------:R-:W-:Y:S05]  /*4d20*/  BSYNC B1 ;  /* 0x0000000000017941 */ /* 0x000fea0003800000 */
.L_x_145:
        /* <DEDUP_REMOVED lines=9> */
.L_x_148:
[----:B------:R-:W-:Y:S05]  /*4dc0*/  BSYNC B1 ;  /* 0x0000000000017941 */ /* 0x000fea0003800000 */
.L_x_147:
        /* <DEDUP_REMOVED lines=9> */
.L_x_150:
[----:B------:R-:W-:Y:S05]  /*4e60*/  BSYNC B1 ;  /* 0x0000000000017941 */ /* 0x000fea0003800000 */
.L_x_149:
        /* <DEDUP_REMOVED lines=12> */
.L_x_152:
[----:B------:R-:W-:Y:S05]  /*4f30*/  BSYNC B1 ;  /* 0x0000000000017941 */ /* 0x000fea0003800000 */
.L_x_151:
        /* <DEDUP_REMOVED lines=12> */
.L_x_154:
[----:B------:R-:W-:Y:S05]  /*5000*/  BSYNC B1 ;  /* 0x0000000000017941 */ /* 0x000fea0003800000 */
.L_x_153:
        /* <DEDUP_REMOVED lines=9> */
.L_x_156:
[----:B------:R-:W-:Y:S05]  /*50a0*/  BSYNC B1 ;  /* 0x0000000000017941 */ /* 0x000fea0003800000 */
.L_x_155:
        /* <DEDUP_REMOVED lines=9> */
.L_x_158:
[----:B------:R-:W-:Y:S05]  /*5140*/  BSYNC B1 ;  /* 0x0000000000017941 */ /* 0x000fea0003800000 */
.L_x_157:
        /* <DEDUP_REMOVED lines=12> */
.L_x_160:
[----:B------:R-:W-:Y:S05]  /*5210*/  BSYNC B1 ;  /* 0x0000000000017941 */ /* 0x000fea0003800000 */
.L_x_159:
        /* <DEDUP_REMOVED lines=12> */
.L_x_162:
[----:B------:R-:W-:Y:S05]  /*52e0*/  BSYNC B1 ;  /* 0x0000000000017941 */ /* 0x000fea0003800000 */
.L_x_161:
        /* <DEDUP_REMOVED lines=9> */
.L_x_164:
[----:B------:R-:W-:Y:S05]  /*5380*/  BSYNC B1 ;  /* 0x0000000000017941 */ /* 0x000fea0003800000 */
.L_x_163:
        /* <DEDUP_REMOVED lines=9> */
.L_x_166:
[----:B------:R-:W-:Y:S05]  /*5420*/  BSYNC B1 ;  /* 0x0000000000017941 */ /* 0x000fea0003800000 */
.L_x_165:
        /* <DEDUP_REMOVED lines=12> */
.L_x_168:
[----:B------:R-:W-:Y:S05]  /*54f0*/  BSYNC B1 ;  /* 0x0000000000017941 */ /* 0x000fea0003800000 */
.L_x_167:
        /* <DEDUP_REMOVED lines=12> */
.L_x_170:
[----:B------:R-:W-:Y:S05]  /*55c0*/  BSYNC B1 ;  /* 0x0000000000017941 */ /* 0x000fea0003800000 */
.L_x_169:
        /* <DEDUP_REMOVED lines=9> */
.L_x_172:
[----:B------:R-:W-:Y:S05]  /*5660*/  BSYNC B1 ;  /* 0x0000000000017941 */ /* 0x000fea0003800000 */
.L_x_171:
        /* <DEDUP_REMOVED lines=9> */
.L_x_174:
[----:B------:R-:W-:Y:S05]  /*5700*/  BSYNC B1 ;  /* 0x0000000000017941 */ /* 0x000fea0003800000 */
.L_x_173:
        /* <DEDUP_REMOVED lines=12> */
.L_x_176:
[----:B------:R-:W-:Y:S05]  /*57d0*/  BSYNC B1 ;  /* 0x0000000000017941 */ /* 0x000fea0003800000 */
.L_x_175:
        /* <DEDUP_REMOVED lines=12> */
.L_x_178:
[----:B------:R-:W-:Y:S05]  /*58a0*/  BSYNC B1 ;  /* 0x0000000000017941 */ /* 0x000fea0003800000 */
.L_x_177:
        /* <DEDUP_REMOVED lines=9> */
.L_x_180:
[----:B------:R-:W-:Y:S05]  /*5940*/  BSYNC B1 ;  /* 0x0000000000017941 */ /* 0x000fea0003800000 */
.L_x_179:
        /* <DEDUP_REMOVED lines=9> */
.L_x_182:
[----:B------:R-:W-:Y:S05]  /*59e0*/  BSYNC B1 ;  /* 0x0000000000017941 */ /* 0x000fea0003800000 */
.L_x_181:
        /* <DEDUP_REMOVED lines=12> */
.L_x_184:
[----:B------:R-:W-:Y:S05]  /*5ab0*/  BSYNC B1 ;  /* 0x0000000000017941 */ /* 0x000fea0003800000 */
.L_x_183:
        /* <DEDUP_REMOVED lines=12> */
.L_x_186:
[----:B------:R-:W-:Y:S05]  /*5b80*/  BSYNC B1 ;  /* 0x0000000000017941 */ /* 0x000fea0003800000 */
.L_x_185:
        /* <DEDUP_REMOVED lines=9> */
.L_x_188:
[----:B------:R-:W-:Y:S05]  /*5c20*/  BSYNC B1 ;  /* 0x0000000000017941 */ /* 0x000fea0003800000 */
.L_x_187:
        /* <DEDUP_REMOVED lines=9> */
.L_x_190:
[----:B------:R-:W-:Y:S05]  /*5cc0*/  BSYNC B1 ;  /* 0x0000000000017941 */ /* 0x000fea0003800000 */
.L_x_189:
        /* <DEDUP_REMOVED lines=12> */
.L_x_192:
[----:B------:R-:W-:Y:S05]  /*5d90*/  BSYNC B1 ;  /* 0x0000000000017941 */ /* 0x000fea0003800000 */
.L_x_191:
        /* <DEDUP_REMOVED lines=12> */
.L_x_194:
[----:B------:R-:W-:Y:S05]  /*5e60*/  BSYNC B1 ;  /* 0x0000000000017941 */ /* 0x000fea0003800000 */
.L_x_193:
        /* <DEDUP_REMOVED lines=9> */
.L_x_196:
[----:B------:R-:W-:Y:S05]  /*5f00*/  BSYNC B1 ;  /* 0x0000000000017941 */ /* 0x000fea0003800000 */
.L_x_195:
        /* <DEDUP_REMOVED lines=9> */
.L_x_198:
[----:B------:R-:W-:Y:S05]  /*5fa0*/  BSYNC B1 ;  /* 0x0000000000017941 */ /* 0x000fea0003800000 */
.L_x_197:
        /* <DEDUP_REMOVED lines=12> */
.L_x_200:
[----:B------:R-:W-:Y:S05]  /*6070*/  BSYNC B1 ;  /* 0x0000000000017941 */ /* 0x000fea0003800000 */
.L_x_199:
        /* <DEDUP_REMOVED lines=12> */
.L_x_202:
[----:B------:R-:W-:Y:S05]  /*6140*/  BSYNC B1 ;  /* 0x0000000000017941 */ /* 0x000fea0003800000 */
.L_x_201:
        /* <DEDUP_REMOVED lines=9> */
.L_x_204:
[----:B------:R-:W-:Y:S05]  /*61e0*/  BSYNC B1 ;  /* 0x0000000000017941 */ /* 0x000fea0003800000 */
.L_x_203:
        /* <DEDUP_REMOVED lines=9> */
.L_x_206:
[----:B------:R-:W-:Y:S05]  /*6280*/  BSYNC B1 ;  /* 0x0000000000017941 */ /* 0x000fea0003800000 */
.L_x_205:
        /* <DEDUP_REMOVED lines=12> */
.L_x_208:
[----:B------:R-:W-:Y:S05]  /*6350*/  BSYNC B1 ;  /* 0x0000000000017941 */ /* 0x000fea0003800000 */
.L_x_207:
        /* <DEDUP_REMOVED lines=12> */
.L_x_210:
[----:B------:R-:W-:Y:S05]  /*6420*/  BSYNC B1 ;  /* 0x0000000000017941 */ /* 0x000fea0003800000 */
.L_x_209:
        /* <DEDUP_REMOVED lines=9> */
.L_x_212:
[----:B------:R-:W-:Y:S05]  /*64c0*/  BSYNC B1 ;  /* 0x0000000000017941 */ /* 0x000fea0003800000 */
.L_x_211:
        /* <DEDUP_REMOVED lines=9> */
.L_x_214:
[----:B------:R-:W-:Y:S05]  /*6560*/  BSYNC B1 ;  /* 0x0000000000017941 */ /* 0x000fea0003800000 */
.L_x_213:
        /* <DEDUP_REMOVED lines=12> */
.L_x_216:
[----:B------:R-:W-:Y:S05]  /*6630*/  BSYNC B1 ;  /* 0x0000000000017941 */ /* 0x000fea0003800000 */
.L_x_215:
        /* <DEDUP_REMOVED lines=12> */
.L_x_218:
[----:B------:R-:W-:Y:S05]  /*6700*/  BSYNC B1 ;  /* 0x0000000000017941 */ /* 0x000fea0003800000 */
.L_x_217:
        /* <DEDUP_REMOVED lines=9> */
.L_x_220:
[----:B------:R-:W-:Y:S05]  /*67a0*/  BSYNC B1 ;  /* 0x0000000000017941 */ /* 0x000fea0003800000 */
.L_x_219:
[----:B0--345:R-:W-:Y:S01]  /*67b0*/  IMAD.U32 R5, R23, 0x10000, RZ ;  /* 0x0001000017057824 */ /* 0x039fe200078e00ff */
        /* <DEDUP_REMOVED lines=11> */
.L_x_222:
[----:B------:R-:W-:Y:S05]  /*6870*/  BSYNC B1 ;  /* 0x0000000000017941 */ /* 0x000fea0003800000 */
.L_x_221:
[----:B0----5:R-:W-:Y:S01]  /*6880*/  IMAD.U32 R5, R23, 0x10000, RZ ;  /* 0x0001000017057824 */ /* 0x021fe200078e00ff */
[----:B------:R-:W-:Y:S01]  /*6890*/  ISETP.GT.AND P1, PT, R3, 0xb9, P0 ;  /* 0x000000b90300780c */ /* 0x000fe20000724270 */
[----:B------:R-:W-:Y:S01]  /*68a0*/  @P2 IMAD.MOV.U32 R4, RZ, RZ, R222 ;  /* 0x000000ffff042224 */ /* 0x000fe200078e00de */
[----:B------:R-:W-:Y:S01]  /*68b0*/  BSSY B1, `(.L_x_223) ;  /* 0x000000a000017945 */ /* 0x000fe20003800000 */
[----:B------:R-:W-:Y:S01]  /*68c0*/  FMUL R5, R5, R22 ;  /* 0x0000001605057220 */ /* 0x000fe20000400000 */
[----:B------:R-:W-:-:S03]  /*68d0*/  IADD3 R125, P0, R216, 0x80, RZ ;  /* 0x00000080d87d7810 */ /* 0x000fc60007f1e0ff */
[----:B------:R-:W-:-:S05]  /*68e0*/  FFMA R5, R214, R19, R5 ;  /* 0x00000013d6057223 */ /* 0x000fca0000000005 */
[----:B------:R-:W-:-:S04]  /*68f0*/  F2FP.BF16.F32.PACK_AB R5, RZ, R5 ;  /* 0x00000005ff05723e */ /* 0x000fc800000010ff */
[----:B------:R-:W-:Y:S01]  /*6900*/  PRMT R122, R5, 0x7610, R122 ;  /* 0x00007610057a7816 */ /* 0x000fe2000000007a */
[----:B------:R-:W-:-:S05]  /*6910*/  @P2 IMAD.MOV.U32 R5, RZ, RZ, R223 ;  /* 0x000000ffff052224 */ /* 0x000fca00078e00df */
[----:B------:R0:W-:Y:S01]  /*6920*/  @P2 STG.E.U16 desc[UR36][R4.64+0x170], R122 ;  /* 0x0001707a04002986 */ /* 0x0001e2000c101524 */
[----:B------:R-:W-:Y:S05]  /*6930*/  @!P1 BRA `(.L_x_224) ;  /* 0x0000000000049947 */ /* 0x000fea0003800000 */
[----:B------:R4:W5:Y:S02]  /*6940*/  LDG.E.LTC128B.U16 R23, desc[UR36][R120.64+0x172] ;  /* 0x0001722478177981 */ /* 0x000964000c1e1520 */
.L_x_224:
[----:B------:R-:W-:Y:S05]  /*6950*/  BSYNC B1 ;  /* 0x0000000000017941 */ /* 0x000fea0003800000 */
.L_x_223:
[----:B0----5:R-:W-:Y:S01]  /*6960*/  IMAD.U32 R5, R23, 0x10000, RZ ;  /* 0x0001000017057824 */ /* 0x021fe200078e00ff */
[----:B------:R-:W-:Y:S01]  /*6970*/  BSSY B1, `(.L_x_225) ;  /* 0x0000011000017945 */ /* 0x000fe20003800000 */
[----:B------:R-:W-:Y:S01]  /*6980*/  IMAD.X R217, RZ, RZ, R217, P0 ;  /* 0x000000ffffd97224 */ /* 0x000fe200000e06d9 */
[----:B------:R-:W-:Y:S01]  /*6990*/  ISETP.GT.AND P0, PT, R0, 0x80, PT ;  /* 0x000000800000780c */ /* 0x000fe20003f04270 */
[----:B------:R-:W-:Y:S02]  /*69a0*/  FMUL R4, R5, R22 ;  /* 0x0000001605047220 */ /* 0x000fe40000400000 */
[-C--:B-1-34-:R-:W-:Y:S01]  /*69b0*/  IMAD R120, R217, R14.reuse, RZ ;  /* 0x0000000ed9787224 */ /* 0x09afe200078e02ff */
[----:B------:R-:W-:Y:S01]  /*69c0*/  ISETP.GT.AND P3, PT, R3, RZ, P0 ;  /* 0x000000ff0300720c */ /* 0x000fe20000764270 */
[----:B------:R-:W-:Y:S01]  /*69d0*/  FFMA R215, R215, R19, R4 ;  /* 0x00000013d7d77223 */ /* 0x000fe20000000004 */
[----:B------:R-:W-:-:S04]  /*69e0*/  IMAD.WIDE.U32 R4, R125, R14, R8 ;  /* 0x0000000e7d047225 */ /* 0x000fc800078e0008 */
[----:B------:R-:W-:Y:S01]  /*69f0*/  F2FP.BF16.F32.PACK_AB R215, RZ, R215 ;  /* 0x000000d7ffd7723e */ /* 0x000fe200000010ff */
[----:B--2---:R-:W-:Y:S01]  /*6a00*/  IMAD R123, R125, R15, R120 ;  /* 0x0000000f7d7b7224 */ /* 0x004fe200078e0278 */
[----:B------:R-:W-:-:S03]  /*6a10*/  LEA R120, P2, R4, R12, 0x1 ;  /* 0x0000000c04787211 */ /* 0x000fc600078408ff */
[----:B------:R0:W-:Y:S01]  /*6a20*/  @P1 STG.E.U16 desc[UR36][R222.64+0x172], R215 ;  /* 0x000172d7de001986 */ /* 0x0001e2000c101524 */
[----:B------:R-:W-:-:S04]  /*6a30*/  IADD3 R5, R5, R123, RZ ;  /* 0x0000007b05057210 */ /* 0x000fc80007ffe0ff */
[----:B------:R-:W-:Y:S01]  /*6a40*/  LEA.HI.X R121, R4, R13, R5, 0x1, P2 ;  /* 0x0000000d04797211 */ /* 0x000fe200010f0c05 */
[----:B------:R-:W-:Y:S01]  /*6a50*/  IMAD.WIDE.U32 R4, R125, R14, R218 ;  /* 0x0000000e7d047225 */ /* 0x000fe200078e00da */
[----:B------:R-:W-:Y:S06]  /*6a60*/  @!P3 BRA `(.L_x_226) ;  /* 0x000000000004b947 */ /* 0x000fec0003800000 */
[----:B------:R1:W5:Y:S02]  /*6a70*/  LDG.E.LTC128B.U16 R23, desc[UR36][R120.64] ;  /* 0x0000002478177981 */ /* 0x000364000c1e1520 */
.L_x_226:
[----:B------:R-:W-:Y:S05]  /*6a80*/  BSYNC B1 ;  /* 0x0000000000017941 */ /* 0x000fea0003800000 */
.L_x_225:
[----:B-----5:R-:W-:Y:S01]  /*6a90*/  IMAD.U32 R15, R23, 0x10000, RZ ;  /* 0x00010000170f7824 */ /* 0x020fe200078e00ff */
[----:B------:R-:W-:Y:S01]  /*6aa0*/  ISETP.GT.AND P2, PT, R3, 0x1, P0 ;  /* 0x000000010300780c */ /* 0x000fe20000744270 */
[----:B------:R-:W-:Y:S01]  /*6ab0*/  IMAD.IADD R5, R123, 0x1, R5 ;  /* 0x000000017b057824 */ /* 0x000fe200078e0205 */
[----:B------:R-:W-:Y:S01]  /*6ac0*/  BSSY B1, `(.L_x_227) ;  /* 0x0000010000017945 */ /* 0x000fe20003800000 */
[----:B------:R-:W-:Y:S02]  /*6ad0*/  IMAD.U32 R127, RZ, RZ, UR4 ;  /* 0x00000004ff7f7e24 */ /* 0x000fe4000f8e00ff */
[----:B------:R-:W-:Y:S01]  /*6ae0*/  FMUL R15, R15, R22 ;  /* 0x000000160f0f7220 */ /* 0x000fe20000400000 */
[----:B-1----:R-:W-:-:S04]  /*6af0*/  IMAD.WIDE.U32 R120, R20, UR42, R4 ;  /* 0x0000002a14787c25 */ /* 0x002fc8000f8e0004 */
[----:B------:R-:W-:Y:S01]  /*6b00*/  FFMA R15, R24, R19, R15 ;  /* 0x00000013180f7223 */ /* 0x000fe2000000000f */
[----:B------:R-:W-:Y:S01]  /*6b10*/  IMAD.U32 R5, RZ, RZ, UR4 ;  /* 0x00000004ff057e24 */ /* 0x000fe2000f8e00ff */
[----:B------:R-:W-:Y:S01]  /*6b20*/  LEA R4, P1, R127, R6, 0x8 ;  /* 0x000000067f047211 */ /* 0x000fe200078240ff */
[----:B------:R-:W-:Y:S01]  /*6b30*/  IMAD.U32 R122, RZ, RZ, UR5 ;  /* 0x00000005ff7a7e24 */ /* 0x000fe2000f8e00ff */
[C---:B------:R-:W-:Y:S01]  /*6b40*/  LEA R6, P4, R120.reuse, R12, 0x1 ;  /* 0x0000000c78067211 */ /* 0x040fe200078808ff */
[----:B------:R-:W-:Y:S01]  /*6b50*/  IMAD.IADD R24, R21, 0x1, R121 ;  /* 0x0000000115187824 */ /* 0x000fe200078e0279 */
[----:B------:R-:W-:Y:S02]  /*6b60*/  F2FP.BF16.F32.PACK_AB R15, RZ, R15 ;  /* 0x0000000fff0f723e */ /* 0x000fe400000010ff */
[----:B------:R-:W-:Y:S02]  /*6b70*/  LEA.HI.X R5, R5, R7, R122, 0x8, P1 ;  /* 0x0000000705057211 */ /* 0x000fe400008f447a */
[----:B------:R-:W-:-:S03]  /*6b80*/  LEA.HI.X R7, R120, R13, R24, 0x1, P4 ;  /* 0x0000000d78077211 */ /* 0x000fc600020f0c18 */
[----:B------:R1:W-:Y:S01]  /*6b90*/  @P3 STG.E.U16 desc[UR36][R4.64], R15 ;  /* 0x0000000f04003986 */ /* 0x0003e2000c101524 */
[----:B------:R-:W-:Y:S05]  /*6ba0*/  @!P2 BRA `(.L_x_228) ;  /* 0x000000000004a947 */ /* 0x000fea0003800000 */
[----:B------:R2:W5:Y:S02]  /*6bb0*/  LDG.E.LTC128B.U16 R23, desc[UR36][R6.64+0x2] ;  /* 0x0000022406177981 */ /* 0x000564000c1e1520 */
.L_x_228:
[----:B------:R-:W-:Y:S05]  /*6bc0*/  BSYNC B1 ;  /* 0x0000000000017941 */ /* 0x000fea0003800000 */
.L_x_227:
[----:B-----5:R-:W-:Y:S01]  /*6bd0*/  IMAD.U32 R11, R23, 0x10000, RZ ;  /* 0x00010000170b7824 */ /* 0x020fe200078e00ff */
[----:B------:R-:W-:Y:S01]  /*6be0*/  ISETP.GT.AND P1, PT, R0, 0x88, PT ;  /* 0x000000880000780c */ /* 0x000fe20003f24270 */
[----:B-1----:R-:W-:Y:S01]  /*6bf0*/  IMAD.WIDE.U32 R14, R125, R14, R220 ;  /* 0x0000000e7d0e7225 */ /* 0x002fe200078e00dc */
[----:B------:R-:W-:Y:S03]  /*6c00*/  BSSY B1, `(.L_x_229) ;  /* 0x000000e000017945 */ /* 0x000fe60003800000 */
[----:B------:R-:W-:Y:S01]  /*6c10*/  FMUL R8, R11, R22 ;  /* 0x000000160b087220 */ /* 0x000fe20000400000 */
[----:B------:R-:W-:Y:S01]  /*6c20*/  ISETP.GT.AND P3, PT, R3, RZ, P1 ;  /* 0x000000ff0300720c */ /* 0x000fe20000f64270 */
[----:B------:R-:W-:Y:S01]  /*6c30*/  IMAD.IADD R123, R123, 0x1, R15 ;  /* 0x000000017b7b7824 */ /* 0x000fe200078e020f */
[-C--:B------:R-:W-:Y:S01]  /*6c40*/  IADD3 R11, P5, R10, R14.reuse, RZ ;  /* 0x0000000e0a0b7210 */ /* 0x080fe20007fbe0ff */
[----:B------:R-:W-:Y:S01]  /*6c50*/  FFMA R8, R25, R19, R8 ;  /* 0x0000001319087223 */ /* 0x000fe20000000008 */
[----:B------:R-:W-:-:S03]  /*6c60*/  IADD3 R10, P4, R218, R14, RZ ;  /* 0x0000000eda0a7210 */ /* 0x000fc60007f9e0ff */
[----:B------:R-:W-:Y:S01]  /*6c70*/  IMAD.X R0, R123, 0x1, R9, P5 ;  /* 0x000000017b007824 */ /* 0x000fe200028e0609 */
[----:B------:R-:W-:Y:S02]  /*6c80*/  F2FP.BF16.F32.PACK_AB R14, RZ, R8 ;  /* 0x00000008ff0e723e */ /* 0x000fe400000010ff */
[----:B------:R-:W-:-:S03]  /*6c90*/  LEA R8, P5, R11, R12, 0x1 ;  /* 0x0000000c0b087211 */ /* 0x000fc600078a08ff */
[----:B------:R1:W-:Y:S01]  /*6ca0*/  @P2 STG.E.U16 desc[UR36][R4.64+0x2], R14 ;  /* 0x0000020e04002986 */ /* 0x0003e2000c101524 */
[----:B------:R-:W-:Y:S01]  /*6cb0*/  LEA.HI.X R9, R11, R13, R0, 0x1, P5 ;  /* 0x0000000d0b097211 */ /* 0x000fe200028f0c00 */
[----:B------:R-:W-:Y:S08]  /*6cc0*/  @!P3 BRA `(.L_x_230) ;  /* 0x000000000004b947 */ /* 0x000ff00003800000 */
[----:B------:R3:W5:Y:S02]  /*6cd0*/  LDG.E.LTC128B.U16 R23, desc[UR36][R8.64] ;  /* 0x0000002408177981 */ /* 0x000764000c1e1520 */
.L_x_230:
[----:B------:R-:W-:Y:S05]  /*6ce0*/  BSYNC B1 ;  /* 0x0000000000017941 */ /* 0x000fea0003800000 */
.L_x_229:
[----:B---3-5:R-:W-:Y:S01]  /*6cf0*/  SHF.L.U32 R9, R23, 0x10, RZ ;  /* 0x0000001017097819 */ /* 0x028fe200000006ff */
[----:B------:R-:W-:Y:S01]  /*6d00*/  IMAD.X R11, R219, 0x1, R123, P4 ;  /* 0x00000001db0b7824 */ /* 0x000fe200020e067b */
[----:B------:R-:W-:Y:S01]  /*6d10*/  IADD3 R8, P4, R4, R225, RZ ;  /* 0x000000e104087210 */ /* 0x000fe20007f9e0ff */
[----:B------:R-:W-:Y:S01]  /*6d20*/  BSSY B1, `(.L_x_231) ;  /* 0x000000d000017945 */ /* 0x000fe20003800000 */
[----:B------:R-:W-:Y:S01]  /*6d30*/  ISETP.GT.AND P2, PT, R3, 0x1, P1 ;  /* 0x000000010300780c */ /* 0x000fe20000f44270 */
[----:B------:R-:W-:Y:S01]  /*6d40*/  FMUL R9, R9, R22 ;  /* 0x0000001609097220 */ /* 0x000fe20000400000 */
[----:B------:R-:W-:-:S04]  /*6d50*/  IMAD.WIDE.U32 R10, R20, UR42, R10 ;  /* 0x0000002a140a7c25 */ /* 0x000fc8000f8e000a */
[----:B------:R-:W-:Y:S01]  /*6d60*/  FFMA R9, R26, R19, R9 ;  /* 0x000000131a097223 */ /* 0x000fe20000000009 */
[----:B------:R-:W-:Y:S01]  /*6d70*/  IMAD.IADD R21, R21, 0x1, R11 ;  /* 0x0000000115157824 */ /* 0x000fe200078e020b */
[----:B------:R-:W-:-:S03]  /*6d80*/  LEA R12, P5, R10, R12, 0x1 ;  /* 0x0000000c0a0c7211 */ /* 0x000fc600078a08ff */
[----:B------:R-:W-:Y:S01]  /*6d90*/  F2FP.BF16.F32.PACK_AB R0, RZ, R9 ;  /* 0x00000009ff00723e */ /* 0x000fe200000010ff */
[----:B------:R-:W-:Y:S01]  /*6da0*/  IMAD.X R9, R5, 0x1, R224, P4 ;  /* 0x0000000105097824 */ /* 0x000fe200020e06e0 */
[----:B------:R-:W-:-:S04]  /*6db0*/  LEA.HI.X R13, R10, R13, R21, 0x1, P5 ;  /* 0x0000000d0a0d7211 */ /* 0x000fc800028f0c15 */
[----:B------:R3:W-:Y:S01]  /*6dc0*/  @P3 STG.E.U16 desc[UR36][R8.64], R0 ;  /* 0x0000000008003986 */ /* 0x0007e2000c101524 */
[----:B------:R-:W-:Y:S05]  /*6dd0*/  @!P2 BRA `(.L_x_232) ;  /* 0x000000000004a947 */ /* 0x000fea0003800000 */
[----:B------:R4:W5:Y:S02]  /*6de0*/  LDG.E.LTC128B.U16 R23, desc[UR36][R12.64+0x2] ;  /* 0x000002240c177981 */ /* 0x000964000c1e1520 */
.L_x_232:
[----:B------:R-:W-:Y:S05]  /*6df0*/  BSYNC B1 ;  /* 0x0000000000017941 */ /* 0x000fea0003800000 */
.L_x_231:
[----:B-----5:R-:W-:Y:S01]  /*6e00*/  IMAD.U32 R11, R23, 0x10000, RZ ;  /* 0x00010000170b7824 */ /* 0x020fe200078e00ff */
[----:B------:R-:W-:Y:S01]  /*6e10*/  ISETP.GT.AND P3, PT, R3, 0x8, P0 ;  /* 0x000000080300780c */ /* 0x000fe20000764270 */
[----:B------:R-:W-:Y:S02]  /*6e20*/  BSSY B1, `(.L_x_233) ;  /* 0x0000007000017945 */ /* 0x000fe40003800000 */
[----:B---3--:R-:W-:-:S04]  /*6e30*/  FMUL R0, R11, R22 ;  /* 0x000000160b007220 */ /* 0x008fc80000400000 */
[----:B------:R-:W-:-:S05]  /*6e40*/  FFMA R0, R27, R19, R0 ;  /* 0x000000131b007223 */ /* 0x000fca0000000000 */
[----:B------:R-:W-:-:S05]  /*6e50*/  F2FP.BF16.F32.PACK_AB R0, RZ, R0 ;  /* 0x00000000ff00723e */ /* 0x000fca00000010ff */
[----:B------:R3:W-:Y:S01]  /*6e60*/  @P2 STG.E.U16 desc[UR36][R8.64+0x2], R0 ;  /* 0x0000020008002986 */ /* 0x0007e2000c101524 */
[----:B------:R-:W-:Y:S05]  /*6e70*/  @!P3 BRA `(.L_x_234) ;  /* 0x000000000004b947 */ /* 0x000fea0003800000 */
[----:B------:R0:W5:Y:S02]  /*6e80*/  LDG.E.LTC128B.U16 R23, desc[UR36][R6.64+0x10] ;  /* 0x0000102406177981 */ /* 0x000164000c1e1520 */
.L_x_234:
[----:B------:R-:W-:Y:S05]  /*6e90*/  BSYNC B1 ;  /* 0x0000000000017941 */ /* 0x000fea0003800000 */
.L_x_233:
[----:B-----5:R-:W-:Y:S01]  /*6ea0*/  IMAD.U32 R11, R23, 0x10000, RZ ;  /* 0x00010000170b7824 */ /* 0x020fe200078e00ff */
        /* <DEDUP_REMOVED lines=8> */
.L_x_236:
[----:B------:R-:W-:Y:S05]  /*6f30*/  BSYNC B1 ;  /* 0x0000000000017941 */ /* 0x000fea0003800000 */
.L_x_235:
[----:B0----5:R-:W-:Y:S01]  /*6f40*/  IMAD.U32 R11, R23, 0x10000, RZ ;  /* 0x00010000170b7824 */ /* 0x021fe200078e00ff */
        /* <DEDUP_REMOVED lines=8> */
.L_x_238:
[----:B------:R-:W-:Y:S05]  /*6fd0*/  BSYNC B1 ;  /* 0x0000000000017941 */ /* 0x000fea0003800000 */
.L_x_237:
        /* <DEDUP_REMOVED lines=9> */
.L_x_240:
[----:B------:R-:W-:Y:S05]  /*7070*/  BSYNC B1 ;  /* 0x0000000000017941 */ /* 0x000fea0003800000 */
.L_x_239:
[----:B0----5:R-:W-:Y:S01]  /*7080*/  IMAD.U32 R11, R23, 0x10000, RZ ;  /* 0x00010000170b7824 */ /* 0x021fe200078e00ff */
        /* <DEDUP_REMOVED lines=8> */
.L_x_242:
[----:B------:R-:W-:Y:S05]  /*7110*/  BSYNC B1 ;  /* 0x0000000000017941 */ /* 0x000fea0003800000 */
.L_x_241:
        /* <DEDUP_REMOVED lines=9> */
.L_x_244:
[----:B------:R-:W-:Y:S05]  /*71b0*/  BSYNC B1 ;  /* 0x0000000000017941 */ /* 0x000fea0003800000 */
.L_x_243:
[----:B0----5:R-:W-:Y:S01]  /*71c0*/  SHF.L.U32 R11, R23, 0x10, RZ ;  /* 0x00000010170b7819 */ /* 0x021fe200000006ff */
        /* <DEDUP_REMOVED lines=8> */
.L_x_246:
[----:B------:R-:W-:Y:S05]  /*7250*/  BSYNC B1 ;  /* 0x0000000000017941 */ /* 0x000fea0003800000 */
.L_x_245:
        /* <DEDUP_REMOVED lines=9> */
.L_x_248:
[----:B------:R-:W-:Y:S05]  /*72f0*/  BSYNC B1 ;  /* 0x0000000000017941 */ /* 0x000fea0003800000 */
.L_x_247:
        /* <DEDUP_REMOVED lines=9> */
.L_x_250:
[----:B------:R-:W-:Y:S05]  /*7390*/  BSYNC B1 ;  /* 0x0000000000017941 */ /* 0x000fea0003800000 */
.L_x_249:
        /* <DEDUP_REMOVED lines=9> */
.L_x_252:
[----:B------:R-:W-:Y:S05]  /*7430*/  BSYNC B1 ;  /* 0x0000000000017941 */ /* 0x000fea0003800000 */
.L_x_251:
        /* <DEDUP_REMOVED lines=9> */
.L_x_254:
[----:B------:R-:W-:Y:S05]  /*74d0*/  BSYNC B1 ;  /* 0x0000000000017941 */ /* 0x000fea0003800000 */
.L_x_253:
        /* <DEDUP_REMOVED lines=9> */
.L_x_256:
[----:B------:R-:W-:Y:S05]  /*7570*/  BSYNC B1 ;  /* 0x0000000000017941 */ /* 0x000fea0003800000 */
.L_x_255:
        /* <DEDUP_REMOVED lines=9> */
.L_x_258:
[----:B------:R-:W-:Y:S05]  /*7610*/  BSYNC B1 ;  /* 0x0000000000017941 */ /* 0x000fea0003800000 */
.L_x_257:
        /* <DEDUP_REMOVED lines=9> */
.L_x_260:
[----:B------:R-:W-:Y:S05]  /*76b0*/  BSYNC B1 ;  /* 0x0000000000017941 */ /* 0x000fea0003800000 */
.L_x_259:
        /* <DEDUP_REMOVED lines=9> */
.L_x_262:
[----:B------:R-:W-:Y:S05]  /*7750*/  BSYNC B1 ;  /* 0x0000000000017941 */ /* 0x000fea0003800000 */
.L_x_261:
        /* <DEDUP_REMOVED lines=9> */
.L_x_264:
[----:B------:R-:W-:Y:S05]  /*77f0*/  BSYNC B1 ;  /* 0x0000000000017941 */ /* 0x000fea0003800000 */
.L_x_263:
        /* <DEDUP_REMOVED lines=9> */
.L_x_266:
[----:B------:R-:W-:Y:S05]  /*7890*/  BSYNC B1 ;  /* 0x0000000000017941 */ /* 0x000fea0003800000 */
.L_x_265:
        /* <DEDUP_REMOVED lines=9> */
.L_x_268:
[----:B------:R-:W-:Y:S05]  /*7930*/  BSYNC B1 ;  /* 0x0000000000017941 */ /* 0x000fea0003800000 */
.L_x_267:
        /* <DEDUP_REMOVED lines=9> */
.L_x_270:
[----:B------:R-:W-:Y:S05]  /*79d0*/  BSYNC B1 ;  /* 0x0000000000017941 */ /* 0x000fea0003800000 */
.L_x_269:
        /* <DEDUP_REMOVED lines=9> */
.L_x_272:
[----:B------:R-:W-:Y:S05]  /*7a70*/  BSYNC B1 ;  /* 0x0000000000017941 */ /* 0x000fea0003800000 */
.L_x_271:
        /* <DEDUP_REMOVED lines=9> */
.L_x_274:
[----:B------:R-:W-:Y:S05]  /*7b10*/  BSYNC B1 ;  /* 0x0000000000017941 */ /* 0x000fea0003800000 */
.L_x_273:
        /* <DEDUP_REMOVED lines=9> */
.L_x_276:
[----:B------:R-:W-:Y:S05]  /*7bb0*/  BSYNC B1 ;  /* 0x0000000000017941 */ /* 0x000fea0003800000 */
.L_x_275:
        /* <DEDUP_REMOVED lines=9> */
.L_x_278:
[----:B------:R-:W-:Y:S05]  /*7c50*/  BSYNC B1 ;  /* 0x0000000000017941 */ /* 0x000fea0003800000 */
.L_x_277:
        /* <DEDUP_REMOVED lines=9> */
.L_x_280:
[----:B------:R-:W-:Y:S05]  /*7cf0*/  BSYNC B1 ;  /* 0x0000000000017941 */ /* 0x000fea0003800000 */
.L_x_279:
        /* <DEDUP_REMOVED lines=9> */
.L_x_282:
[----:B------:R-:W-:Y:S05]  /*7d90*/  BSYNC B1 ;  /* 0x0000000000017941 */ /* 0x000fea0003800000 */
.L_x_281:
        /* <DEDUP_REMOVED lines=9> */
.L_x_284:
[----:B------:R-:W-:Y:S05]  /*7e30*/  BSYNC B1 ;  /* 0x0000000000017941 */ /* 0x000fea0003800000 */
.L_x_283:
        /* <DEDUP_REMOVED lines=9> */
.L_x_286:
[----:B------:R-:W-:Y:S05]  /*7ed0*/  BSYNC B1 ;  /* 0x0000000000017941 */ /* 0x000fea0003800000 */
.L_x_285:
        /* <DEDUP_REMOVED lines=9> */
.L_x_288:
[----:B------:R-:W-:Y:S05]  /*7f70*/  BSYNC B1 ;  /* 0x0000000000017941 */ /* 0x000fea0003800000 */
.L_x_287:
        /* <DEDUP_REMOVED lines=9> */
.L_x_290:
[----:B------:R-:W-:Y:S05]  /*8010*/  BSYNC B1 ;  /* 0x0000000000017941 */ /* 0x000fea0003800000 */
.L_x_289:
        /* <DEDUP_REMOVED lines=9> */
.L_x_292:
[----:B------:R-:W-:Y:S05]  /*80b0*/  BSYNC B1 ;  /* 0x0000000000017941 */ /* 0x000fea0003800000 */
.L_x_291:
        /* <DEDUP_REMOVED lines=9> */
.L_x_294:
[----:B------:R-:W-:Y:S05]  /*8150*/  BSYNC B1 ;  /* 0x0000000000017941 */ /* 0x000fea0003800000 */
.L_x_293:
        /* <DEDUP_REMOVED lines=9> */
.L_x_296:
[----:B------:R-:W-:Y:S05]  /*81f0*/  BSYNC B1 ;  /* 0x0000000000017941 */ /* 0x000fea0003800000 */
.L_x_295:
        /* <DEDUP_REMOVED lines=9> */
.L_x_298:
[----:B------:R-:W-:Y:S05]  /*8290*/  BSYNC B1 ;  /* 0x0000000000017941 */ /* 0x000fea0003800000 */
.L_x_297:
        /* <DEDUP_REMOVED lines=9> */
.L_x_300:
[----:B------:R-:W-:Y:S05]  /*8330*/  BSYNC B1 ;  /* 0x0000000000017941 */ /* 0x000fea0003800000 */
.L_x_299:
        /* <DEDUP_REMOVED lines=9> */
.L_x_302:
[----:B------:R-:W-:Y:S05]  /*83d0*/  BSYNC B1 ;  /* 0x0000000000017941 */ /* 0x000fea0003800000 */
.L_x_301:
        /* <DEDUP_REMOVED lines=9> */
.L_x_304:
[----:B------:R-:W-:Y:S05]  /*8470*/  BSYNC B1 ;  /* 0x0000000000017941 */ /* 0x000fea0003800000 */
.L_x_303:
        /* <DEDUP_REMOVED lines=9> */
.L_x_306:
[----:B------:R-:W-:Y:S05]  /*8510*/  BSYNC B1 ;  /* 0x0000000000017941 */ /* 0x000fea0003800000 */
.L_x_305:
        /* <DEDUP_REMOVED lines=9> */
.L_x_308:
[----:B------:R-:W-:Y:S05]  /*85b0*/  BSYNC B1 ;  /* 0x0000000000017941 */ /* 0x000fea0003800000 */
.L_x_307:
        /* <DEDUP_REMOVED lines=9> */
.L_x_310:
[----:B------:R-:W-:Y:S05]  /*8650*/  BSYNC B1 ;  /* 0x0000000000017941 */ /* 0x000fea0003800000 */
.L_x_309:
        /* <DEDUP_REMOVED lines=9> */
.L_x_312:
[----:B------:R-:W-:Y:S05]  /*86f0*/  BSYNC B1 ;  /* 0x0000000000017941 */ /* 0x000fea0003800000 */
.L_x_311:
        /* <DEDUP_REMOVED lines=9> */
.L_x_314:
[----:B------:R-:W-:Y:S05]  /*8790*/  BSYNC B1 ;  /* 0x0000000000017941 */ /* 0x000fea0003800000 */
.L_x_313:
        /* <DEDUP_REMOVED lines=9> */
.L_x_316:
[----:B------:R-:W-:Y:S05]  /*8830*/  BSYNC B1 ;  /* 0x0000000000017941 */ /* 0x000fea0003800000 */
.L_x_315:
        /* <DEDUP_REMOVED lines=9> */
.L_x_318:
[----:B------:R-:W-:Y:S05]  /*88d0*/  BSYNC B1 ;  /* 0x0000000000017941 */ /* 0x000fea0003800000 */
.L_x_317:
        /* <DEDUP_REMOVED lines=9> */
.L_x_320:
[----:B------:R-:W-:Y:S05]  /*8970*/  BSYNC B1 ;  /* 0x0000000000017941 */ /* 0x000fea0003800000 */
.L_x_319:
        /* <DEDUP_REMOVED lines=9> */
.L_x_322:
[----:B------:R-:W-:Y:S05]  /*8a10*/  BSYNC B1 ;  /* 0x0000000000017941 */ /* 0x000fea0003800000 */
.L_x_321:
        /* <DEDUP_REMOVED lines=9> */
.L_x_324:
[----:B------:R-:W-:Y:S05]  /*8ab0*/  BSYNC B1 ;  /* 0x0000000000017941 */ /* 0x000fea0003800000 */
.L_x_323:
        /* <DEDUP_REMOVED lines=9> */
.L_x_326:
[----:B------:R-:W-:Y:S05]  /*8b50*/  BSYNC B1 ;  /* 0x0000000000017941 */ /* 0x000fea0003800000 */
.L_x_325:
        /* <DEDUP_REMOVED lines=9> */
.L_x_328:
[----:B------:R-:W-:Y:S05]  /*8bf0*/  BSYNC B1 ;  /* 0x0000000000017941 */ /* 0x000fea0003800000 */
.L_x_327:
        /* <DEDUP_REMOVED lines=9> */
.L_x_330:
[----:B------:R-:W-:Y:S05]  /*8c90*/  BSYNC B1 ;  /* 0x0000000000017941 */ /* 0x000fea0003800000 */
.L_x_329:
        /* <DEDUP_REMOVED lines=9> */
.L_x_332:
[----:B------:R-:W-:Y:S05]  /*8d30*/  BSYNC B1 ;  /* 0x0000000000017941 */ /* 0x000fea0003800000 */
.L_x_331:
        /* <DEDUP_REMOVED lines=9> */
.L_x_334:
[----:B------:R-:W-:Y:S05]  /*8dd0*/  BSYNC B1 ;  /* 0x0000000000017941 */ /* 0x000fea0003800000 */
.L_x_333:
        /* <DEDUP_REMOVED lines=9> */
.L_x_336:
[----:B------:R-:W-:Y:S05]  /*8e70*/  BSYNC B1 ;  /* 0x0000000000017941 */ /* 0x000fea0003800000 */
.L_x_335:
        /* <DEDUP_REMOVED lines=9> */
.L_x_338:
[----:B------:R-:W-:Y:S05]  /*8f10*/  BSYNC B1 ;  /* 0x0000000000017941 */ /* 0x000fea0003800000 */
.L_x_337:
        /* <DEDUP_REMOVED lines=9> */
.L_x_340:
[----:B------:R-:W-:Y:S05]  /*8fb0*/  BSYNC B1 ;  /* 0x0000000000017941 */ /* 0x000fea0003800000 */
.L_x_339:
        /* <DEDUP_REMOVED lines=9> */
.L_x_342:
[----:B------:R-:W-:Y:S05]  /*9050*/  BSYNC B1 ;  /* 0x0000000000017941 */ /* 0x000fea0003800000 */
.L_x_341:
        /* <DEDUP_REMOVED lines=9> */
.L_x_344:
[----:B------:R-:W-:Y:S05]  /*90f0*/  BSYNC B1 ;  /* 0x0000000000017941 */ /* 0x000fea0003800000 */
.L_x_343:
        /* <DEDUP_REMOVED lines=9> */
.L_x_346:
[----:B------:R-:W-:Y:S05]  /*9190*/  BSYNC B1 ;  /* 0x0000000000017941 */ /* 0x000fea0003800000 */
.L_x_345:
        /* <DEDUP_REMOVED lines=9> */
.L_x_348:
[----:B------:R-:W-:Y:S05]  /*9230*/  BSYNC B1 ;  /* 0x0000000000017941 */ /* 0x000fea0003800000 */
.L_x_347:
        /* <DEDUP_REMOVED lines=9> */
.L_x_350:
[----:B------:R-:W-:Y:S05]  /*92d0*/  BSYNC B1 ;  /* 0x0000000000017941 */ /* 0x000fea0003800000 */
.L_x_349:
        /* <DEDUP_REMOVED lines=9> */
.L_x_352:
[----:B------:R-:W-:Y:S05]  /*9370*/  BSYNC B1 ;  /* 0x0000000000017941 */ /* 0x000fea0003800000 */
.L_x_351:
        /* <DEDUP_REMOVED lines=9> */
.L_x_354:
[----:B------:R-:W-:Y:S05]  /*9410*/  BSYNC B1 ;  /* 0x0000000000017941 */ /* 0x000fea0003800000 */
.L_x_353:
        /* <DEDUP_REMOVED lines=9> */
.L_x_356:
[----:B------:R-:W-:Y:S05]  /*94b0*/  BSYNC B1 ;  /* 0x0000000000017941 */ /* 0x000fea0003800000 */
.L_x_355:
        /* <DEDUP_REMOVED lines=9> */
.L_x_358:
[----:B------:R-:W-:Y:S05]  /*9550*/  BSYNC B1 ;  /* 0x0000000000017941 */ /* 0x000fea0003800000 */
.L_x_357:
        /* <DEDUP_REMOVED lines=9> */
.L_x_360:
[----:B------:R-:W-:Y:S05]  /*95f0*/  BSYNC B1 ;  /* 0x0000000000017941 */ /* 0x000fea0003800000 */
.L_x_359:
        /* <DEDUP_REMOVED lines=9> */
.L_x_362:
[----:B------:R-:W-:Y:S05]  /*9690*/  BSYNC B1 ;  /* 0x0000000000017941 */ /* 0x000fea0003800000 */
.L_x_361:
        /* <DEDUP_REMOVED lines=9> */
.L_x_364:
[----:B------:R-:W-:Y:S05]  /*9730*/  BSYNC B1 ;  /* 0x0000000000017941 */ /* 0x000fea0003800000 */
.L_x_363:
        /* <DEDUP_REMOVED lines=9> */
.L_x_366:
[----:B------:R-:W-:Y:S05]  /*97d0*/  BSYNC B1 ;  /* 0x0000000000017941 */ /* 0x000fea0003800000 */
.L_x_365:
        /* <DEDUP_REMOVED lines=9> */
.L_x_368:
[----:B------:R-:W-:Y:S05]  /*9870*/  BSYNC B1 ;  /* 0x0000000000017941 */ /* 0x000fea0003800000 */
.L_x_367:
        /* <DEDUP_REMOVED lines=9> */
.L_x_370:
[----:B------:R-:W-:Y:S05]  /*9910*/  BSYNC B1 ;  /* 0x0000000000017941 */ /* 0x000fea0003800000 */
.L_x_369:
        /* <DEDUP_REMOVED lines=9> */
.L_x_372:
[----:B------:R-:W-:Y:S05]  /*99b0*/  BSYNC B1 ;  /* 0x0000000000017941 */ /* 0x000fea0003800000 */
.L_x_371:
        /* <DEDUP_REMOVED lines=9> */
.L_x_374:
[----:B------:R-:W-:Y:S05]  /*9a50*/  BSYNC B1 ;  /* 0x0000000000017941 */ /* 0x000fea0003800000 */
.L_x_373:
        /* <DEDUP_REMOVED lines=9> */
.L_x_376:
[----:B------:R-:W-:Y:S05]  /*9af0*/  BSYNC B1 ;  /* 0x0000000000017941 */ /* 0x000fea0003800000 */
.L_x_375:
        /* <DEDUP_REMOVED lines=9> */
.L_x_378:
[----:B------:R-:W-:Y:S05]  /*9b90*/  BSYNC B1 ;  /* 0x0000000000017941 */ /* 0x000fea0003800000 */
.L_x_377:
        /* <DEDUP_REMOVED lines=9> */
.L_x_380:
[----:B------:R-:W-:Y:S05]  /*9c30*/  BSYNC B1 ;  /* 0x0000000000017941 */ /* 0x000fea0003800000 */
.L_x_379:
        /* <DEDUP_REMOVED lines=9> */
.L_x_382:
[----:B------:R-:W-:Y:S05]  /*9cd0*/  BSYNC B1 ;  /* 0x0000000000017941 */ /* 0x000fea0003800000 */
.L_x_381:
        /* <DEDUP_REMOVED lines=9> */
.L_x_384:
[----:B------:R-:W-:Y:S05]  /*9d70*/  BSYNC B1 ;  /* 0x0000000000017941 */ /* 0x000fea0003800000 */
.L_x_383:
        /* <DEDUP_REMOVED lines=9> */
.L_x_386:
[----:B------:R-:W-:Y:S05]  /*9e10*/  BSYNC B1 ;  /* 0x0000000000017941 */ /* 0x000fea0003800000 */
.L_x_385:
        /* <DEDUP_REMOVED lines=9> */
.L_x_388:
[----:B------:R-:W-:Y:S05]  /*9eb0*/  BSYNC B1 ;  /* 0x0000000000017941 */ /* 0x000fea0003800000 */
.L_x_387:
        /* <DEDUP_REMOVED lines=9> */
.L_x_390:
[----:B------:R-:W-:Y:S05]  /*9f50*/  BSYNC B1 ;  /* 0x0000000000017941 */ /* 0x000fea0003800000 */
.L_x_389:
        /* <DEDUP_REMOVED lines=9> */
.L_x_392:
[----:B------:R-:W-:Y:S05]  /*9ff0*/  BSYNC B1 ;  /* 0x0000000000017941 */ /* 0x000fea0003800000 */
.L_x_391:
        /* <DEDUP_REMOVED lines=9> */
.L_x_394:
[----:B------:R-:W-:Y:S05]  /*a090*/  BSYNC B1 ;  /* 0x0000000000017941 */ /* 0x000fea0003800000 */
.L_x_393:
        /* <DEDUP_REMOVED lines=9> */
.L_x_396:
[----:B------:R-:W-:Y:S05]  /*a130*/  BSYNC B1 ;  /* 0x0000000000017941 */ /* 0x000fea0003800000 */
.L_x_395:
        /* <DEDUP_REMOVED lines=9> */
.L_x_398:
[----:B------:R-:W-:Y:S05]  /*a1d0*/  BSYNC B1 ;  /* 0x0000000000017941 */ /* 0x000fea0003800000 */
.L_x_397:
        /* <DEDUP_REMOVED lines=9> */
.L_x_400:
[----:B------:R-:W-:Y:S05]  /*a270*/  BSYNC B1 ;  /* 0x0000000000017941 */ /* 0x000fea0003800000 */
.L_x_399:
        /* <DEDUP_REMOVED lines=9> */
.L_x_402:
[----:B------:R-:W-:Y:S05]  /*a310*/  BSYNC B1 ;  /* 0x0000000000017941 */ /* 0x000fea0003800000 */
.L_x_401:
[----:B-----5:R-:W-:Y:S01]  /*a320*/  SHF.L.U32 R11, R23, 0x10, RZ ;  /* 0x00000010170b7819 */ /* 0x020fe200000006ff */
        /* <DEDUP_REMOVED lines=8> */
.L_x_404:
[----:B------:R-:W-:Y:S05]  /*a3b0*/  BSYNC B1 ;  /* 0x0000000000017941 */ /* 0x000fea0003800000 */
.L_x_403:
        /* <DEDUP_REMOVED lines=9> */
.L_x_406:
[----:B------:R-:W-:Y:S05]  /*a450*/  BSYNC B1 ;  /* 0x0000000000017941 */ /* 0x000fea0003800000 */
.L_x_405:
        /* <DEDUP_REMOVED lines=9> */
.L_x_408:
[----:B------:R-:W-:Y:S05]  /*a4f0*/  BSYNC B1 ;  /* 0x0000000000017941 */ /* 0x000fea0003800000 */
.L_x_407:
        /* <DEDUP_REMOVED lines=9> */
.L_x_410:
[----:B------:R-:W-:Y:S05]  /*a590*/  BSYNC B1 ;  /* 0x0000000000017941 */ /* 0x000fea0003800000 */
.L_x_409:
        /* <DEDUP_REMOVED lines=9> */
.L_x_412:
[----:B------:R-:W-:Y:S05]  /*a630*/  BSYNC B1 ;  /* 0x0000000000017941 */ /* 0x000fea0003800000 */
.L_x_411:
[----:B0-2--5:R-:W-:Y:S01]  /*a640*/  IMAD.U32 R7, R23, 0x10000, RZ ;  /* 0x0001000017077824 */ /* 0x025fe200078e00ff */
        /* <DEDUP_REMOVED lines=8> */
.L_x_414:
[----:B------:R-:W-:Y:S05]  /*a6d0*/  BSYNC B1 ;  /* 0x0000000000017941 */ /* 0x000fea0003800000 */
.L_x_413:
[----:B01---5:R-:W-:Y:S01]  /*a6e0*/  IMAD.U32 R5, R23, 0x10000, RZ ;  /* 0x0001000017057824 */ /* 0x023fe200078e00ff */
[----:B------:R-:W-:Y:S01]  /*a6f0*/  ISETP.GT.AND P1, PT, R3, 0xb9, P1 ;  /* 0x000000b90300780c */ /* 0x000fe20000f24270 */
[----:B------:R-:W-:Y:S01]  /*a700*/  @P2 IMAD.MOV.U32 R4, RZ, RZ, R8 ;  /* 0x000000ffff042224 */ /* 0x000fe200078e0008 */
        /* <DEDUP_REMOVED lines=9> */
.L_x_416:
[----:B------:R-:W-:Y:S05]  /*a7a0*/  BSYNC B1 ;  /* 0x0000000000017941 */ /* 0x000fea0003800000 */
.L_x_415:
[----:B------:R-:W-:Y:S05]  /*a7b0*/  @!P1 BRA `(.L_x_417) ;  /* 0x0000003400d89947 */ /* 0x000fea0003800000 */
[----:B-----5:R-:W-:-:S05]  /*a7c0*/  SHF.L.U32 R23, R23, 0x10, RZ ;  /* 0x0000001017177819 */ /* 0x020fca00000006ff */
[----:B0-----:R-:W-:-:S04]  /*a7d0*/  FMUL R0, R23, R22 ;  /* 0x0000001617007220 */ /* 0x001fc80000400000 */
[----:B------:R-:W-:-:S05]  /*a7e0*/  FFMA R0, R119, R19, R0 ;  /* 0x0000001377007223 */ /* 0x000fca0000000000 */
[----:B------:R-:W-:-:S05]  /*a7f0*/  F2FP.BF16.F32.PACK_AB R0, RZ, R0 ;  /* 0x00000000ff00723e */ /* 0x000fca00000010ff */
[----:B------:R0:W-:Y:S01]  /*a800*/  STG.E.U16 desc[UR36][R8.64+0x172], R0 ;  /* 0x0001720008007986 */ /* 0x0001e2000c101524 */
[----:B------:R-:W-:Y:S05]  /*a810*/  BRA `(.L_x_417) ;  /* 0x0000003400c07947 */ /* 0x000fea0003800000 */
.L_x_36:
[----:B------:R-:W-:Y:S01]  /*a820*/  ULDC.64 UR6, c[0x0][0x5c0] ;  /* 0x0001700000067ab9 */ /* 0x000fe20000000a00 */
[-C--:B------:R-:W-:Y:S01]  /*a830*/  FMUL R120, R120, R19.reuse ;  /* 0x0000001378787220 */ /* 0x080fe20000400000 */
[----:B------:R-:W-:Y:S01]  /*a840*/  LEA R6, P1, R4, UR6, 0x1 ;  /* 0x0000000604067c11 */ /* 0x000fe2000f8208ff */
[-C--:B------:R-:W-:Y:S01]  /*a850*/  FMUL R121, R121, R19.reuse ;  /* 0x0000001379797220 */ /* 0x080fe20000400000 */
[----:B------:R-:W-:Y:S01]  /*a860*/  ISETP.GT.AND P2, PT, R0, 0x8, PT ;  /* 0x000000080000780c */ /* 0x000fe20003f44270 */
[----:B------:R-:W-:Y:S01]  /*a870*/  USHF.L.U64.HI UR6, UR4, 0x4, UR5 ;  /* 0x0000000404067899 */ /* 0x000fe20008010205 */
[----:B------:R-:W-:Y:S01]  /*a880*/  F2FP.BF16.F32.PACK_AB R120, RZ, R120 ;  /* 0x00000078ff78723e */ /* 0x000fe200000010ff */
[-C--:B------:R-:W-:Y:S01]  /*a890*/  FMUL R122, R122, R19.reuse ;  /* 0x000000137a7a7220 */ /* 0x080fe20000400000 */
[----:B------:R-:W-:Y:S01]  /*a8a0*/  LEA.HI.X R7, R4, UR7, R223, 0x1, P1 ;  /* 0x0000000704077c11 */ /* 0x000fe200088f0cdf */
[----:B------:R-:W-:Y:S01]  /*a8b0*/  USHF.L.U32 UR7, UR4, 0x4, URZ ;  /* 0x0000000404077899 */ /* 0x000fe2000800063f */
[----:B------:R-:W-:Y:S01]  /*a8c0*/  ISETP.GT.AND P1, PT, R3, 0x1, P3 ;  /* 0x000000010300780c */ /* 0x000fe20001f24270 */
[-C--:B------:R-:W-:Y:S01]  /*a8d0*/  FMUL R123, R123, R19.reuse ;  /* 0x000000137b7b7220 */ /* 0x080fe20000400000 */
[C---:B------:R-:W-:Y:S01]  /*a8e0*/  ISETP.GT.AND P4, PT, R3.reuse, RZ, P2 ;  /* 0x000000ff0300720c */ /* 0x040fe20001784270 */
[----:B------:R-:W-:Y:S01]  /*a8f0*/  @P0 STG.E.U16 desc[UR36][R6.64], R120 ;  /* 0x0000007806000986 */ /* 0x000fe2000c101524 */
[----:B------:R-:W-:Y:S01]  /*a900*/  ISETP.GT.AND P0, PT, R3, 0x1, P2 ;  /* 0x000000010300780c */ /* 0x000fe20001704270 */
[-C--:B------:R-:W-:Y:S01]  /*a910*/  FMUL R124, R124, R19.reuse ;  /* 0x000000137c7c7220 */ /* 0x080fe20000400000 */
[----:B------:R-:W-:Y:S01]  /*a920*/  IADD3 R4, P5, R6, UR7, RZ ;  /* 0x0000000706047c10 */ /* 0x000fe2000ffbe0ff */
[----:B------:R-:W-:Y:S01]  /*a930*/  FMUL R125, R125, R19 ;  /* 0x000000137d7d7220 */ /* 0x000fe20000400000 */
[----:B------:R-:W-:Y:S01]  /*a940*/  F2FP.BF16.F32.PACK_AB R121, RZ, R121 ;  /* 0x00000079ff79723e */ /* 0x000fe200000010ff */
[-C--:B------:R-:W-:Y:S01]  /*a950*/  FMUL R126, R126, R19.reuse ;  /* 0x000000137e7e7220 */ /* 0x080fe20000400000 */
[----:B------:R-:W-:Y:S01]  /*a960*/  F2FP.BF16.F32.PACK_AB R122, RZ, R122 ;  /* 0x0000007aff7a723e */ /* 0x000fe200000010ff */
[----:B------:R-:W-:Y:S01]  /*a970*/  FMUL R127, R127, R19 ;  /* 0x000000137f7f7220 */ /* 0x000fe20000400000 */
[----:B------:R-:W-:Y:S01]  /*a980*/  IADD3.X R5, R7, UR6, RZ, P5, !PT ;  /* 0x0000000607057c10 */ /* 0x000fe2000affe4ff */
[----:B------:R-:W-:Y:S01]  /*a990*/  @P1 STG.E.U16 desc[UR36][R6.64+0x2], R121 ;  /* 0x0000027906001986 */ /* 0x000fe2000c101524 */
[----:B------:R-:W-:Y:S01]  /*a9a0*/  F2FP.BF16.F32.PACK_AB R123, RZ, R123 ;  /* 0x0000007bff7b723e */ /* 0x000fe200000010ff */
[-C--:B------:R-:W-:Y:S01]  /*a9b0*/  FMUL R128, R128, R19.reuse ;  /* 0x0000001380807220 */ /* 0x080fe20000400000 */
[C---:B------:R-:W-:Y:S01]  /*a9c0*/  ISETP.GT.AND P5, PT, R3.reuse, 0x9, P3 ;  /* 0x000000090300780c */ /* 0x040fe20001fa4270 */
[----:B------:R-:W-:Y:S01]  /*a9d0*/  @P4 STG.E.U16 desc[UR36][R4.64], R122 ;  /* 0x0000007a04004986 */ /* 0x000fe2000c101524 */
[----:B------:R-:W-:Y:S01]  /*a9e0*/  ISETP.GT.AND P4, PT, R3, 0x8, P3 ;  /* 0x000000080300780c */ /* 0x000fe20001f84270 */
[-C--:B------:R-:W-:Y:S01]  /*a9f0*/  FMUL R129, R129, R19.reuse ;  /* 0x0000001381817220 */ /* 0x080fe20000400000 */
[C---:B------:R-:W-:Y:S01]  /*aa00*/  ISETP.GT.AND P1, PT, R3.reuse, 0x8, P2 ;  /* 0x000000080300780c */ /* 0x040fe20001724270 */
[----:B------:R-:W-:Y:S01]  /*aa10*/  @P0 STG.E.U16 desc[UR36][R4.64+0x2], R123 ;  /* 0x0000027b04000986 */ /* 0x000fe2000c101524 */
[----:B------:R-:W-:Y:S01]  /*aa20*/  ISETP.GT.AND P0, PT, R3, 0x9, P2 ;  /* 0x000000090300780c */ /* 0x000fe20001704270 */
[-C--:B------:R-:W-:Y:S01]  /*aa30*/  FMUL R130, R130, R19.reuse ;  /* 0x0000001382827220 */ /* 0x080fe20000400000 */
[----:B------:R-:W-:Y:S01]  /*aa40*/  F2FP.BF16.F32.PACK_AB R124, RZ, R124 ;  /* 0x0000007cff7c723e */ /* 0x000fe200000010ff */
[----:B------:R-:W-:Y:S01]  /*aa50*/  FMUL R131, R131, R19 ;  /* 0x0000001383837220 */ /* 0x000fe20000400000 */
[----:B------:R-:W-:Y:S01]  /*aa60*/  F2FP.BF16.F32.PACK_AB R125, RZ, R125 ;  /* 0x0000007dff7d723e */ /* 0x000fe200000010ff */
[-C--:B------:R-:W-:Y:S01]  /*aa70*/  FMUL R132, R132, R19.reuse ;  /* 0x0000001384847220 */ /* 0x080fe20000400000 */
[----:B------:R-:W-:Y:S01]  /*aa80*/  F2FP.BF16.F32.PACK_AB R126, RZ, R126 ;  /* 0x0000007eff7e723e */ /* 0x000fe200000010ff */
[----:B------:R-:W-:Y:S01]  /*aa90*/  FMUL R133, R133, R19 ;  /* 0x0000001385857220 */ /* 0x000fe20000400000 */
[----:B------:R-:W-:Y:S01]  /*aaa0*/  F2FP.BF16.F32.PACK_AB R127, RZ, R127 ;  /* 0x0000007fff7f723e */ /* 0x000fe200000010ff */
[----:B------:R-:W-:Y:S01]  /*aab0*/  @P4 STG.E.U16 desc[UR36][R6.64+0x10], R124 ;  /* 0x0000107c06004986 */ /* 0x000fe2000c101524 */
[----:B------:R-:W-:Y:S01]  /*aac0*/  ISETP.GT.AND P4, PT, R3, 0x10, P3 ;  /* 0x000000100300780c */ /* 0x000fe20001f84270 */
[----:B------:R-:W-:Y:S01]  /*aad0*/  FMUL R134, R134, R19 ;  /* 0x0000001386867220 */ /* 0x000fe20000400000 */
[----:B------:R-:W-:Y:S01]  /*aae0*/  F2FP.BF16.F32.PACK_AB R128, RZ, R128 ;  /* 0x00000080ff80723e */ /* 0x000fe200000010ff */
[----:B------:R-:W-:Y:S01]  /*aaf0*/  @P5 STG.E.U16 desc[UR36][R6.64+0x12], R125 ;  /* 0x0000127d06005986 */ /* 0x000fe2000c101524 */
[----:B------:R-:W-:Y:S01]  /*ab00*/  F2FP.BF16.F32.PACK_AB R129, RZ, R129 ;  /* 0x00000081ff81723e */ /* 0x000fe200000010ff */
[-C--:B------:R-:W-:Y:S01]  /*ab10*/  FMUL R135, R135, R19.reuse ;  /* 0x0000001387877220 */ /* 0x080fe20000400000 */
[C---:B------:R-:W-:Y:S01]  /*ab20*/  ISETP.GT.AND P5, PT, R3.reuse, 0x11, P2 ;  /* 0x000000110300780c */ /* 0x040fe200017a4270 */
[----:B------:R-:W-:Y:S01]  /*ab30*/  @P1 STG.E.U16 desc[UR36][R4.64+0x10], R126 ;  /* 0x0000107e04001986 */ /* 0x000fe2000c101524 */
[C---:B------:R-:W-:Y:S01]  /*ab40*/  ISETP.GT.AND P1, PT, R3.reuse, 0x10, P2 ;  /* 0x000000100300780c */ /* 0x040fe20001724270 */
[-C--:B------:R-:W-:Y:S01]  /*ab50*/  FMUL R136, R136, R19.reuse ;  /* 0x0000001388887220 */ /* 0x080fe20000400000 */
[----:B------:R-:W-:Y:S01]  /*ab60*/  F2FP.BF16.F32.PACK_AB R130, RZ, R130 ;  /* 0x00000082ff82723e */ /* 0x000fe200000010ff */
[----:B------:R-:W-:Y:S01]  /*ab70*/  @P0 STG.E.U16 desc[UR36][R4.64+0x12], R127 ;  /* 0x0000127f04000986 */ /* 0x000fe2000c101524 */
[----:B------:R-:W-:Y:S01]  /*ab80*/  ISETP.GT.AND P0, PT, R3, 0x11, P3 ;  /* 0x000000110300780c */ /* 0x000fe20001f04270 */
[----:B------:R-:W-:Y:S01]  /*ab90*/  FMUL R137, R137, R19 ;  /* 0x0000001389897220 */ /* 0x000fe20000400000 */
[----:B------:R-:W-:Y:S01]  /*aba0*/  F2FP.BF16.F32.PACK_AB R131, RZ, R131 ;  /* 0x00000083ff83723e */ /* 0x000fe200000010ff */
        /* <DEDUP_REMOVED lines=64> */
[-C--:B------:R-:W-:Y:S01]  /*afb0*/  FMUL R156, R156, R19.reuse ;  /* 0x000000139c9c7220 */ /* 0x080fe20000400000 */
[----:B------:R-:W-:Y:S01]  /*afc0*/  F2FP.BF16.F32.PACK_AB R150, RZ, R150 ;  /* 0x00000096ff96723e */ /* 0x000fe200000010ff */
[----:B------:R-:W-:Y:S01]  /*afd0*/  FMUL R157, R157, R19 ;  /* 0x000000139d9d7220 */ /* 0x000fe20000400000 */
[----:B------:R-:W-:Y:S01]  /*afe0*/  F2FP.BF16.F32.PACK_AB R151, RZ, R151 ;  /* 0x00000097ff97723e */ /* 0x000fe200000010ff */
        /* <DEDUP_REMOVED lines=196> */
[----:B------:R-:W-:Y:S01]  /*bc30*/  FMUL R214, R214, R19 ;  /* 0x00000013d6d67220 */ /* 0x000fe20000400000 */
[----:B------:R-:W-:Y:S01]  /*bc40*/  F2FP.BF16.F32.PACK_AB R208, RZ, R208 ;  /* 0x000000d0ffd0723e */ /* 0x000fe200000010ff */
[----:B------:R-:W-:Y:S01]  /*bc50*/  @P4 STG.E.U16 desc[UR36][R6.64+0x100], R184 ;  /* 0x000100b806004986 */ /* 0x000fe2000c101524 */
[C---:B------:R-:W-:Y:S01]  /*bc60*/  ISETP.GT.AND P4, PT, R3.reuse, 0x81, P2 ;  /* 0x000000810300780c */ /* 0x040fe20001784270 */
[----:B------:R-:W-:Y:S01]  /*bc70*/  IMAD.U32 R9, RZ, RZ, UR4 ;  /* 0x00000004ff097e24 */ /* 0x000fe2000f8e00ff */
[----:B------:R-:W-:Y:S01]  /*bc80*/  F2FP.BF16.F32.PACK_AB R209, RZ, R209 ;  /* 0x000000d1ffd1723e */ /* 0x000fe200000010ff */
[----:B------:R-:W-:Y:S01]  /*bc90*/  @P5 STG.E.U16 desc[UR36][R6.64+0x102], R185 ;  /* 0x000102b906005986 */ /* 0x000fe2000c101524 */
[----:B------:R-:W-:Y:S01]  /*bca0*/  ISETP.GT.AND P5, PT, R3, 0x88, P3 ;  /* 0x000000880300780c */ /* 0x000fe20001fa4270 */
        /* <DEDUP_REMOVED lines=9> */
[C---:B------:R-:W-:Y:S01]  /*bd40*/  ISETP.GT.AND P4, PT, R3.reuse, 0x89, P2 ;  /* 0x000000890300780c */ /* 0x040fe20001784270 */
[----:B------:R-:W-:Y:S01]  /*bd50*/  FMUL R26, R26, R19 ;  /* 0x000000131a1a7220 */ /* 0x000fe20000400000 */
[----:B------:R-:W-:Y:S01]  /*bd60*/  F2FP.BF16.F32.PACK_AB R213, RZ, R213 ;  /* 0x000000d5ffd5723e */ /* 0x000fe200000010ff */
[----:B------:R-:W-:Y:S01]  /*bd70*/  @P5 STG.E.U16 desc[UR36][R6.64+0x110], R188 ;  /* 0x000110bc06005986 */ /* 0x000fe2000c101524 */
[----:B------:R-:W-:Y:S01]  /*bd80*/  ISETP.GT.AND P5, PT, R3, 0x90, P2 ;  /* 0x000000900300780c */ /* 0x000fe200017a4270 */
        /* <DEDUP_REMOVED lines=92> */
[----:B------:R-:W-:Y:S01]  /*c350*/  @P1 STG.E.U16 desc[UR36][R4.64+0x152], R207 ;  /* 0x000152cf04001986 */ /* 0x000fe2000c101524 */
[----:B------:R-:W-:Y:S01]  /*c360*/  ISETP.GT.AND P1, PT, R0, 0x80, PT ;  /* 0x000000800000780c */ /* 0x000fe20003f24270 */
        /* <DEDUP_REMOVED lines=19> */
[C---:B------:R-:W-:Y:S01]  /*c4a0*/  ISETP.GT.AND P3, PT, R3.reuse, 0xb9, P3 ;  /* 0x000000b90300780c */ /* 0x040fe20001f64270 */
[----:B------:R-:W-:Y:S01]  /*c4b0*/  @P5 STG.E.U16 desc[UR36][R4.64+0x162], R211 ;  /* 0x000162d304005986 */ /* 0x000fe2000c101524 */
[C---:B------:R-:W-:Y:S01]  /*c4c0*/  ISETP.GT.AND P5, PT, R3.reuse, 0xb8, P2 ;  /* 0x000000b80300780c */ /* 0x040fe200017a4270 */
[-C--:B------:R-:W-:Y:S01]  /*c4d0*/  FMUL R62, R62, R19.reuse ;  /* 0x000000133e3e7220 */ /* 0x080fe20000400000 */
[----:B------:R-:W-:Y:S01]  /*c4e0*/  ISETP.GT.AND P2, PT, R3, 0xb9, P2 ;  /* 0x000000b90300780c */ /* 0x000fe20001744270 */
[-C--:B------:R-:W-:Y:S01]  /*c4f0*/  FMUL R63, R63, R19.reuse ;  /* 0x000000133f3f7220 */ /* 0x080fe20000400000 */
[----:B------:R-:W-:Y:S01]  /*c500*/  F2FP.BF16.F32.PACK_AB R56, RZ, R56 ;  /* 0x00000038ff38723e */ /* 0x000fe200000010ff */
[----:B------:R-:W-:Y:S01]  /*c510*/  FMUL R64, R64, R19 ;  /* 0x0000001340407220 */ /* 0x000fe20000400000 */
[----:B------:R-:W-:Y:S01]  /*c520*/  F2FP.BF16.F32.PACK_AB R57, RZ, R57 ;  /* 0x00000039ff39723e */ /* 0x000fe200000010ff */
[----:B------:R-:W-:Y:S01]  /*c530*/  FMUL R65, R65, R19 ;  /* 0x0000001341417220 */ /* 0x000fe20000400000 */
[----:B------:R-:W-:Y:S01]  /*c540*/  F2FP.BF16.F32.PACK_AB R58, RZ, R58 ;  /* 0x0000003aff3a723e */ /* 0x000fe200000010ff */
[----:B------:R-:W-:Y:S01]  /*c550*/  @P4 STG.E.U16 desc[UR36][R6.64+0x170], R212 ;  /* 0x000170d406004986 */ /* 0x000fe2000c101524 */
[----:B------:R-:W-:Y:S01]  /*c560*/  LEA R8, P4, R9, R6, 0x8 ;  /* 0x0000000609087211 */ /* 0x000fe200078840ff */
[----:B------:R-:W-:Y:S01]  /*c570*/  IMAD.U32 R9, RZ, RZ, UR5 ;  /* 0x00000005ff097e24 */ /* 0x000fe2000f8e00ff */
[----:B------:R-:W-:Y:S01]  /*c580*/  F2FP.BF16.F32.PACK_AB R59, RZ, R59 ;  /* 0x0000003bff3b723e */ /* 0x000fe200000010ff */
[----:B------:R0:W-:Y:S01]  /*c590*/  @P3 STG.E.U16 desc[UR36][R6.64+0x172], R213 ;  /* 0x000172d506003986 */ /* 0x0001e2000c101524 */
[C---:B------:R-:W-:Y:S01]  /*c5a0*/  ISETP.GT.AND P3, PT, R3.reuse, 0x1, P1 ;  /* 0x000000010300780c */ /* 0x040fe20000f64270 */
[-C--:B------:R-:W-:Y:S01]  /*c5b0*/  FMUL R66, R66, R19.reuse ;  /* 0x0000001342427220 */ /* 0x080fe20000400000 */
[----:B------:R-:W-:Y:S01]  /*c5c0*/  F2FP.BF16.F32.PACK_AB R60, RZ, R60 ;  /* 0x0000003cff3c723e */ /* 0x000fe200000010ff */
[----:B------:R-:W-:Y:S01]  /*c5d0*/  @P5 STG.E.U16 desc[UR36][R4.64+0x170], R214 ;  /* 0x000170d604005986 */ /* 0x000fe2000c101524 */
[----:B------:R-:W-:Y:S01]  /*c5e0*/  ISETP.GT.AND P5, PT, R3, RZ, P1 ;  /* 0x000000ff0300720c */ /* 0x000fe20000fa4270 */
[----:B------:R-:W-:Y:S01]  /*c5f0*/  FMUL R67, R67, R19 ;  /* 0x0000001343437220 */ /* 0x000fe20000400000 */
[----:B------:R-:W-:Y:S01]  /*c600*/  F2FP.BF16.F32.PACK_AB R61, RZ, R61 ;  /* 0x0000003dff3d723e */ /* 0x000fe200000010ff */
[-C--:B------:R-:W-:Y:S01]  /*c610*/  FMUL R68, R68, R19.reuse ;  /* 0x0000001344447220 */ /* 0x080fe20000400000 */
[----:B------:R-:W-:Y:S01]  /*c620*/  F2FP.BF16.F32.PACK_AB R62, RZ, R62 ;  /* 0x0000003eff3e723e */ /* 0x000fe200000010ff */
[----:B------:R-:W-:Y:S01]  /*c630*/  FMUL R69, R69, R19 ;  /* 0x0000001345457220 */ /* 0x000fe20000400000 */
[----:B------:R-:W-:Y:S01]  /*c640*/  F2FP.BF16.F32.PACK_AB R63, RZ, R63 ;  /* 0x0000003fff3f723e */ /* 0x000fe200000010ff */
[----:B0-----:R-:W-:Y:S01]  /*c650*/  IMAD.U32 R6, RZ, RZ, UR4 ;  /* 0x00000004ff067e24 */ /* 0x001fe2000f8e00ff */
[----:B------:R-:W-:Y:S01]  /*c660*/  F2FP.BF16.F32.PACK_AB R64, RZ, R64 ;  /* 0x00000040ff40723e */ /* 0x000fe200000010ff */
[----:B------:R-:W-:Y:S01]  /*c670*/  FMUL R70, R70, R19 ;  /* 0x0000001346467220 */ /* 0x000fe20000400000 */
[----:B------:R-:W-:Y:S01]  /*c680*/  F2FP.BF16.F32.PACK_AB R65, RZ, R65 ;  /* 0x00000041ff41723e */ /* 0x000fe200000010ff */
[----:B------:R-:W-:Y:S01]  /*c690*/  FMUL R71, R71, R19 ;  /* 0x0000001347477220 */ /* 0x000fe20000400000 */
[----:B------:R-:W-:Y:S01]  /*c6a0*/  LEA.HI.X R9, R6, R7, R9, 0x8, P4 ;  /* 0x0000000706097211 */ /* 0x000fe200020f4409 */
[----:B------:R-:W-:Y:S01]  /*c6b0*/  @P2 IMAD.MOV.U32 R6, RZ, RZ, R4 ;  /* 0x000000ffff062224 */ /* 0x000fe200078e0004 */
[----:B------:R-:W-:Y:S01]  /*c6c0*/  ISETP.GT.AND P4, PT, R3, 0x8, P1 ;  /* 0x000000080300780c */ /* 0x000fe20000f84270 */
[----:B------:R-:W-:Y:S01]  /*c6d0*/  @P2 IMAD.MOV.U32 R7, RZ, RZ, R5 ;  /* 0x000000ffff072224 */ /* 0x000fe200078e0005 */
[----:B------:R-:W-:Y:S01]  /*c6e0*/  F2FP.BF16.F32.PACK_AB R66, RZ, R66 ;  /* 0x00000042ff42723e */ /* 0x000fe200000010ff */
[----:B------:R-:W-:Y:S01]  /*c6f0*/  FMUL R72, R72, R19 ;  /* 0x0000001348487220 */ /* 0x000fe20000400000 */
[----:B------:R-:W-:Y:S01]  /*c700*/  F2FP.BF16.F32.PACK_AB R67, RZ, R67 ;  /* 0x00000043ff43723e */ /* 0x000fe200000010ff */
[-C--:B------:R-:W-:Y:S01]  /*c710*/  FMUL R73, R73, R19.reuse ;  /* 0x0000001349497220 */ /* 0x080fe20000400000 */
[----:B------:R0:W-:Y:S01]  /*c720*/  @P2 STG.E.U16 desc[UR36][R6.64+0x172], R215 ;  /* 0x000172d706002986 */ /* 0x0001e2000c101524 */
[C---:B------:R-:W-:Y:S01]  /*c730*/  ISETP.GT.AND P2, PT, R3.reuse, RZ, P0 ;  /* 0x000000ff0300720c */ /* 0x040fe20000744270 */
        /* <DEDUP_REMOVED lines=10> */
[--C-:B0-----:R-:W-:Y:S01]  /*c7e0*/  @P3 IMAD.MOV.U32 R6, RZ, RZ, R8.reuse ;  /* 0x000000ffff063224 */ /* 0x101fe200078e0008 */
[----:B------:R-:W-:Y:S01]  /*c7f0*/  F2FP.BF16.F32.PACK_AB R72, RZ, R72 ;  /* 0x00000048ff48723e */ /* 0x000fe200000010ff */
[--C-:B------:R-:W-:Y:S01]  /*c800*/  @P3 IMAD.MOV.U32 R7, RZ, RZ, R9.reuse ;  /* 0x000000ffff073224 */ /* 0x100fe200078e0009 */
[----:B------:R-:W-:Y:S01]  /*c810*/  F2FP.BF16.F32.PACK_AB R73, RZ, R73 ;  /* 0x00000049ff49723e */ /* 0x000fe200000010ff */
[-C--:B------:R-:W-:Y:S01]  /*c820*/  FMUL R78, R78, R19.reuse ;  /* 0x000000134e4e7220 */ /* 0x080fe20000400000 */
[----:B------:R-:W-:Y:S01]  /*c830*/  F2FP.BF16.F32.PACK_AB R74, RZ, R74 ;  /* 0x0000004aff4a723e */ /* 0x000fe200000010ff */
[-C--:B------:R-:W-:Y:S01]  /*c840*/  FMUL R79, R79, R19.reuse ;  /* 0x000000134f4f7220 */ /* 0x080fe20000400000 */
[----:B------:R0:W-:Y:S01]  /*c850*/  @P3 STG.E.U16 desc[UR36][R6.64+0x2], R25 ;  /* 0x0000021906003986 */ /* 0x0001e2000c101524 */
[----:B------:R-:W-:Y:S01]  /*c860*/  IADD3 R4, P3, R8, UR7, RZ ;  /* 0x0000000708047c10 */ /* 0x000fe2000ff7e0ff */
[----:B------:R-:W-:Y:S01]  /*c870*/  FMUL R80, R80, R19 ;  /* 0x0000001350507220 */ /* 0x000fe20000400000 */
[----:B------:R-:W-:Y:S01]  /*c880*/  F2FP.BF16.F32.PACK_AB R75, RZ, R75 ;  /* 0x0000004bff4b723e */ /* 0x000fe200000010ff */
[-C--:B------:R-:W-:Y:S01]  /*c890*/  FMUL R81, R81, R19.reuse ;  /* 0x0000001351517220 */ /* 0x080fe20000400000 */
[----:B------:R-:W-:Y:S01]  /*c8a0*/  IADD3.X R5, R9, UR6, RZ, P3, !PT ;  /* 0x0000000609057c10 */ /* 0x000fe20009ffe4ff */
[-C--:B------:R-:W-:Y:S01]  /*c8b0*/  FMUL R82, R82, R19.reuse ;  /* 0x0000001352527220 */ /* 0x080fe20000400000 */
[----:B------:R-:W-:Y:S01]  /*c8c0*/  ISETP.GT.AND P3, PT, R3, 0x9, P1 ;  /* 0x000000090300780c */ /* 0x000fe20000f64270 */
[----:B------:R-:W-:Y:S01]  /*c8d0*/  FMUL R83, R83, R19 ;  /* 0x0000001353537220 */ /* 0x000fe20000400000 */
[----:B------:R-:W-:Y:S01]  /*c8e0*/  F2FP.BF16.F32.PACK_AB R76, RZ, R76 ;  /* 0x0000004cff4c723e */ /* 0x000fe200000010ff */
[----:B------:R-:W-:Y:S01]  /*c8f0*/  @P2 STG.E.U16 desc[UR36][R4.64], R26 ;  /* 0x0000001a04002986 */ /* 0x000fe2000c101524 */
[C---:B------:R-:W-:Y:S01]  /*c900*/  ISETP.GT.AND P2, PT, R3.reuse, 0x8, P0 ;  /* 0x000000080300780c */ /* 0x040fe20000744270 */
[--C-:B0-----:R-:W-:Y:S01]  /*c910*/  @P4 IMAD.MOV.U32 R6, RZ, RZ, R8.reuse ;  /* 0x000000ffff064224 */ /* 0x101fe200078e0008 */
[----:B------:R-:W-:Y:S01]  /*c920*/  @P4 MOV R7, R9 ;  /* 0x0000000900074202 */ /* 0x000fe20000000f00 */
[----:B------:R-:W-:Y:S01]  /*c930*/  @P5 STG.E.U16 desc[UR36][R4.64+0x2], R27 ;  /* 0x0000021b04005986 */ /* 0x000fe2000c101524 */
[C---:B------:R-:W-:Y:S01]  /*c940*/  ISETP.GT.AND P5, PT, R3.reuse, 0x9, P0 ;  /* 0x000000090300780c */ /* 0x040fe200007a4270 */
[----:B------:R-:W-:Y:S01]  /*c950*/  FMUL R84, R84, R19 ;  /* 0x0000001354547220 */ /* 0x000fe20000400000 */
[----:B------:R-:W-:Y:S01]  /*c960*/  F2FP.BF16.F32.PACK_AB R77, RZ, R77 ;  /* 0x0000004dff4d723e */ /* 0x000fe200000010ff */
[----:B------:R0:W-:Y:S01]  /*c970*/  @P4 STG.E.U16 desc[UR36][R6.64+0x10], R28 ;  /* 0x0000101c06004986 */ /* 0x0001e2000c101524 */
        /* <DEDUP_REMOVED lines=9> */
[----:B------:R-:W-:Y:S01]  /*ca10*/  FMUL R89, R89, R19 ;  /* 0x0000001359597220 */ /* 0x000fe20000400000 */
[----:B------:R-:W-:Y:S01]  /*ca20*/  F2FP.BF16.F32.PACK_AB R82, RZ, R82 ;  /* 0x00000052ff52723e */ /* 0x000fe200000010ff */
[--C-:B0-----:R-:W-:Y:S01]  /*ca30*/  @P3 IMAD.MOV.U32 R6, RZ, RZ, R8.reuse ;  /* 0x000000ffff063224 */ /* 0x101fe200078e0008 */
[----:B------:R-:W-:Y:S01]  /*ca40*/  F2FP.BF16.F32.PACK_AB R83, RZ, R83 ;  /* 0x00000053ff53723e */ /* 0x000fe200000010ff */
[--C-:B------:R-:W-:Y:S01]  /*ca50*/  @P3 IMAD.MOV.U32 R7, RZ, RZ, R9.reuse ;  /* 0x000000ffff073224 */ /* 0x100fe200078e0009 */
[----:B------:R-:W-:Y:S01]  /*ca60*/  F2FP.BF16.F32.PACK_AB R84, RZ, R84 ;  /* 0x00000054ff54723e */ /* 0x000fe200000010ff */
[----:B------:R-:W-:Y:S01]  /*ca70*/  FMUL R90, R90, R19 ;  /* 0x000000135a5a7220 */ /* 0x000fe20000400000 */
[----:B------:R-:W-:Y:S01]  /*ca80*/  F2FP.BF16.F32.PACK_AB R85, RZ, R85 ;  /* 0x00000055ff55723e */ /* 0x000fe200000010ff */
[-C--:B------:R-:W-:Y:S01]  /*ca90*/  FMUL R91, R91, R19.reuse ;  /* 0x000000135b5b7220 */ /* 0x080fe20000400000 */
[----:B------:R0:W-:Y:S01]  /*caa0*/  @P3 STG.E.U16 desc[UR36][R6.64+0x12], R29 ;  /* 0x0000121d06003986 */ /* 0x0001e2000c101524 */
        /* <DEDUP_REMOVED lines=68> */
[--C-:B0-----:R-:W-:Y:S01]  /*cef0*/  @P3 IMAD.MOV.U32 R7, RZ, RZ, R9.reuse ;  /* 0x000000ffff073224 */ /* 0x101fe200078e0009 */
[----:B------:R-:W-:Y:S01]  /*cf00*/  @P3 MOV R6, R8 ;  /* 0x0000000800063202 */ /* 0x000fe20000000f00 */
[----:B------:R-:W-:Y:S01]  /*cf10*/  FMUL R114, R114, R19 ;  /* 0x0000001372727220 */ /* 0x000fe20000400000 */
[----:B------:R-:W-:Y:S01]  /*cf20*/  F2FP.BF16.F32.PACK_AB R111, RZ, R111 ;  /* 0x0000006fff6f723e */ /* 0x000fe200000010ff */
[-C--:B------:R-:W-:Y:S01]  /*cf30*/  FMUL R115, R115, R19.reuse ;  /* 0x0000001373737220 */ /* 0x080fe20000400000 */
[----:B------:R-:W-:Y:S01]  /*cf40*/  F2FP.BF16.F32.PACK_AB R112, RZ, R112 ;  /* 0x00000070ff70723e */ /* 0x000fe200000010ff */
[----:B------:R0:W-:Y:S01]  /*cf50*/  @P3 STG.E.U16 desc[UR36][R6.64+0x32], R37 ;  /* 0x0000322506003986 */ /* 0x0001e2000c101524 */
        /* <DEDUP_REMOVED lines=11> */
[----:B0-----:R-:W-:Y:S01]  /*d010*/  @P4 IMAD.MOV.U32 R6, RZ, RZ, R8 ;  /* 0x000000ffff064224 */ /* 0x001fe200078e0008 */
[----:B------:R-:W-:Y:S01]  /*d020*/  F2FP.BF16.F32.PACK_AB R116, RZ, R116 ;  /* 0x00000074ff74723e */ /* 0x000fe200000010ff */
[----:B------:R-:W-:-:S02]  /*d030*/  @P4 IMAD.MOV.U32 R7, RZ, RZ, R9 ;  /* 0x000000ffff074224 */ /* 0x000fc400078e0009 */
[----:B------:R-:W-:Y:S01]  /*d040*/  FMUL R119, R119, R19 ;  /* 0x0000001377777220 */ /* 0x000fe20000400000 */
[----:B------:R-:W-:Y:S02]  /*d050*/  F2FP.BF16.F32.PACK_AB R117, RZ, R117 ;  /* 0x00000075ff75723e */ /* 0x000fe400000010ff */
[----:B------:R-:W-:Y:S01]  /*d060*/  F2FP.BF16.F32.PACK_AB R118, RZ, R118 ;  /* 0x00000076ff76723e */ /* 0x000fe200000010ff */
[----:B------:R0:W-:Y:S01]  /*d070*/  @P4 STG.E.U16 desc[UR36][R6.64+0x40], R40 ;  /* 0x0000402806004986 */ /* 0x0001e2000c101524 */
[----:B------:R-:W-:Y:S02]  /*d080*/  ISETP.GT.AND P4, PT, R3, 0x28, P1 ;  /* 0x000000280300780c */ /* 0x000fe40000f84270 */
[----:B------:R-:W-:Y:S01]  /*d090*/  F2FP.BF16.F32.PACK_AB R119, RZ, R119 ;  /* 0x00000077ff77723e */ /* 0x000fe200000010ff */
[----:B0-----:R-:W-:Y:S02]  /*d0a0*/  @P3 IMAD.MOV.U32 R6, RZ, RZ, R8 ;  /* 0x000000ffff063224 */ /* 0x001fe400078e0008 */
[----:B------:R-:W-:-:S05]  /*d0b0*/  @P3 IMAD.MOV.U32 R7, RZ, RZ, R9 ;  /* 0x000000ffff073224 */ /* 0x000fca00078e0009 */
[----:B------:R0:W-:Y:S01]  /*d0c0*/  @P3 STG.E.U16 desc[UR36][R6.64+0x42], R41 ;  /* 0x0000422906003986 */ /* 0x0001e2000c101524 */
[----:B------:R-:W-:-:S03]  /*d0d0*/  ISETP.GT.AND P3, PT, R3, 0x29, P1 ;  /* 0x000000290300780c */ /* 0x000fc60000f64270 */
[----:B------:R-:W-:Y:S01]  /*d0e0*/  @P2 STG.E.U16 desc[UR36][R4.64+0x40], R42 ;  /* 0x0000402a04002986 */ /* 0x000fe2000c101524 */
[----:B------:R-:W-:-:S03]  /*d0f0*/  ISETP.GT.AND P2, PT, R3, 0x28, P0 ;  /* 0x000000280300780c */ /* 0x000fc60000744270 */
[----:B------:R-:W-:Y:S01]  /*d100*/  @P5 STG.E.U16 desc[UR36][R4.64+0x42], R43 ;  /* 0x0000422b04005986 */ /* 0x000fe2000c101524 */
[----:B------:R-:W-:Y:S01]  /*d110*/  ISETP.GT.AND P5, PT, R3, 0x29, P0 ;  /* 0x000000290300780c */ /* 0x000fe200007a4270 */
[----:B0-----:R-:W-:Y:S02]  /*d120*/  @P4 IMAD.MOV.U32 R6, RZ, RZ, R8 ;  /* 0x000000ffff064224 */ /* 0x001fe400078e0008 */
[----:B------:R-:W-:-:S05]  /*d130*/  @P4 IMAD.MOV.U32 R7, RZ, RZ, R9 ;  /* 0x000000ffff074224 */ /* 0x000fca00078e0009 */
[----:B------:R0:W-:Y:S01]  /*d140*/  @P4 STG.E.U16 desc[UR36][R6.64+0x50], R44 ;  /* 0x0000502c06004986 */ /* 0x0001e2000c101524 */
[----:B------:R-:W-:Y:S01]  /*d150*/  ISETP.GT.AND P4, PT, R3, 0x30, P1 ;  /* 0x000000300300780c */ /* 0x000fe20000f84270 */
[----:B0-----:R-:W-:Y:S01]  /*d160*/  @P3 IMAD.MOV.U32 R6, RZ, RZ, R8 ;  /* 0x000000ffff063224 */ /* 0x001fe200078e0008 */
[----:B------:R-:W-:-:S05]  /*d170*/  @P3 MOV R7, R9 ;  /* 0x0000000900073202 */ /* 0x000fca0000000f00 */
        /* <DEDUP_REMOVED lines=29> */
[----:B------:R-:W-:Y:S02]  /*d350*/  ISETP.GT.AND P5, PT, R3, 0x41, P0 ;  /* 0x000000410300780c */ /* 0x000fe400007a4270 */
[----:B0-----:R-:W-:Y:S01]  /*d360*/  @P4 MOV R6, R8 ;  /* 0x0000000800064202 */ /* 0x001fe20000000f00 */
        /* <DEDUP_REMOVED lines=23> */
[----:B0-----:R-:W-:Y:S01]  /*d4e0*/  @P4 IMAD.MOV.U32 R6, RZ, RZ, R8 ;  /* 0x000000ffff064224 */ /* 0x001fe200078e0008 */
[----:B------:R-:W-:-:S05]  /*d4f0*/  @P4 MOV R7, R9 ;  /* 0x0000000900074202 */ /* 0x000fca0000000f00 */
        /* <DEDUP_REMOVED lines=25> */
[----:B------:R-:W-:Y:S02]  /*d690*/  ISETP.GT.AND P4, PT, R3, 0x68, P1 ;  /* 0x000000680300780c */ /* 0x000fe40000f84270 */
[----:B0-----:R-:W-:Y:S01]  /*d6a0*/  @P3 MOV R6, R8 ;  /* 0x0000000800063202 */ /* 0x001fe20000000f00 */
        /* <DEDUP_REMOVED lines=118> */
[C---:B------:R-:W-:Y:S02]  /*de10*/  ISETP.GT.AND P4, PT, R3.reuse, 0xb1, P0 ;  /* 0x000000b10300780c */ /* 0x040fe40000784270 */
[----:B------:R-:W-:Y:S01]  /*de20*/  ISETP.GT.AND P0, PT, R3, 0xb9, P0 ;  /* 0x000000b90300780c */ /* 0x000fe20000704270 */
[----:B0-----:R-:W-:Y:S02]  /*de30*/  @P3 IMAD.MOV.U32 R6, RZ, RZ, R8 ;  /* 0x000000ffff063224 */ /* 0x001fe400078e0008 */
[----:B------:R-:W-:-:S05]  /*de40*/  @P3 IMAD.MOV.U32 R7, RZ, RZ, R9 ;  /* 0x000000ffff073224 */ /* 0x000fca00078e0009 */
[----:B------:R0:W-:Y:S01]  /*de50*/  @P3 STG.E.U16 desc[UR36][R6.64+0x162], R113 ;  /* 0x0001627106003986 */ /* 0x0001e2000c101524 */
[C---:B------:R-:W-:Y:S02]  /*de60*/  ISETP.GT.AND P3, PT, R3.reuse, 0xb8, P1 ;  /* 0x000000b80300780c */ /* 0x040fe40000f64270 */
[----:B------:R-:W-:Y:S01]  /*de70*/  ISETP.GT.AND P1, PT, R3, 0xb9, P1 ;  /* 0x000000b90300780c */ /* 0x000fe20000f24270 */
[----:B------:R-:W-:Y:S04]  /*de80*/  @P2 STG.E.U16 desc[UR36][R4.64+0x160], R114 ;  /* 0x0001607204002986 */ /* 0x000fe8000c101524 */
[----:B------:R-:W-:Y:S06]  /*de90*/  @P4 STG.E.U16 desc[UR36][R4.64+0x162], R115 ;  /* 0x0001627304004986 */ /* 0x000fec000c101524 */
[----:B0-----:R-:W-:-:S02]  /*dea0*/  @P3 IMAD.MOV.U32 R6, RZ, RZ, R8 ;  /* 0x000000ffff063224 */ /* 0x001fc400078e0008 */
[----:B------:R-:W-:-:S05]  /*deb0*/  @P3 IMAD.MOV.U32 R7, RZ, RZ, R9 ;  /* 0x000000ffff073224 */ /* 0x000fca00078e0009 */
[----:B------:R0:W-:Y:S04]  /*dec0*/  @P3 STG.E.U16 desc[UR36][R6.64+0x170], R116 ;  /* 0x0001707406003986 */ /* 0x0001e8000c101524 */
[----:B------:R1:W-:Y:S04]  /*ded0*/  @P1 STG.E.U16 desc[UR36][R8.64+0x172], R117 ;  /* 0x0001727508001986 */ /* 0x0003e8000c101524 */
[----:B------:R1:W-:Y:S01]  /*dee0*/  @P5 STG.E.U16 desc[UR36][R4.64+0x170], R118 ;  /* 0x0001707604005986 */ /* 0x0003e2000c101524 */
[----:B0-----:R-:W-:Y:S01]  /*def0*/  @P0 IMAD.MOV.U32 R6, RZ, RZ, R4 ;  /* 0x000000ffff060224 */ /* 0x001fe200078e0004 */
[----:B------:R-:W-:-:S05]  /*df00*/  @P0 MOV R7, R5 ;  /* 0x0000000500070202 */ /* 0x000fca0000000f00 */
[----:B------:R1:W-:Y:S02]  /*df10*/  @P0 STG.E.U16 desc[UR36][R6.64+0x172], R119 ;  /* 0x0001727706000986 */ /* 0x0003e4000c101524 */
.L_x_417:
[----:B------:R-:W-:Y:S05]  /*df20*/  BSYNC B0 ;  /* 0x0000000000007941 */ /* 0x000fea0003800000 */
.L_x_35:
[----:B------:R-:W-:Y:S01]  /*df30*/  ULDC UR4, c[0x0][0xc] ;  /* 0x0000030000047ab9 */ /* 0x000fe20000000800 */
[----:B------:R-:W-:Y:S01]  /*df40*/  ULDC UR5, c[0x0][0x10] ;  /* 0x0000040000057ab9 */ /* 0x000fe20000000800 */
[----:B------:R-:W2:Y:S01]  /*df50*/  LDC R3, c[0x0][0x14] ;  /* 0x00000500ff037b82 */ /* 0x000ea20000000800 */
[----:B------:R-:W-:Y:S01]  /*df60*/  UIMAD.WIDE.U32 UR4, UR4, UR5, URZ ;  /* 0x00000005040472a5 */ /* 0x000fe2000f8e003f */
[----:B01----:R-:W-:Y:S01]  /*df70*/  IMAD.MOV.U32 R4, RZ, RZ, R18 ;  /* 0x000000ffff047224 */ /* 0x003fe200078e0012 */
[----:B------:R-:W-:Y:S01]  /*df80*/  UMOV UR42, 0xffffffff ;  /* 0xffffffff002a7882 */ /* 0x000fe20000000000 */
[----:B------:R-:W-:Y:S01]  /*df90*/  IMAD.MOV.U32 R5, RZ, RZ, R17 ;  /* 0x000000ffff057224 */ /* 0x000fe200078e0011 */
[----:B------:R-:W-:Y:S02]  /*dfa0*/  PRMT R0, RZ, 0x7610, R0 ;  /* 0x00007610ff007816 */ /* 0x000fe40000000000 */
[----:B--2---:R-:W-:-:S04]  /*dfb0*/  IMAD.WIDE.U32 R4, R3, UR4, R4 ;  /* 0x0000000403047c25 */ /* 0x004fc8000f8e0004 */
[----:B------:R-:W-:Y:S01]  /*dfc0*/  IMAD R3, R3, UR5, RZ ;  /* 0x0000000503037c24 */ /* 0x000fe2000f8e02ff */
[----:B------:R-:W-:Y:S01]  /*dfd0*/  ULDC.64 UR4, c[0x0][0x650] ;  /* 0x0001940000047ab9 */ /* 0x000fe20000000a00 */
[----:B------:R-:W-:Y:S01]  /*dfe0*/  IMAD.MOV.U32 R18, RZ, RZ, R4 ;  /* 0x000000ffff127224 */ /* 0x000fe200078e0004 */
[----:B------:R-:W-:Y:S01]  /*dff0*/  ISETP.GE.U32.AND P0, PT, R4, UR4, PT ;  /* 0x0000000404007c0c */ /* 0x000fe2000bf06070 */
[----:B------:R-:W-:Y:S02]  /*e000*/  IMAD.IADD R17, R5, 0x1, R3 ;  /* 0x0000000105117824 */ /* 0x000fe400078e0203 */
[----:B------:R-:W-:-:S03]  /*e010*/  IMAD.MOV.U32 R3, RZ, RZ, -0x1 ;  /* 0xffffffffff037424 */ /* 0x000fc600078e00ff */
[----:B------:R-:W-:Y:S02]  /*e020*/  ISETP.GE.U32.AND.EX P0, PT, R17, UR5, PT, P0 ;  /* 0x0000000511007c0c */ /* 0x000fe4000bf06100 */
[----:B------:R0:W-:Y:S11]  /*e030*/  STL [R1], R3 ;  /* 0x0000000301007387 */ /* 0x0001f60000100800 */
[----:B0-----:R-:W-:Y:S05]  /*e040*/  @P0 BRA `(.L_x_418) ;  /* 0x0000000400740947 */ /* 0x001fea0003800000 */
[----:B---34-:R-:W0:Y:S01]  /*e050*/  S2R R12, SR_CTAID.X ;  /* 0x00000000000c7919 */ /* 0x018e220000002500 */
[----:B------:R-:W1:Y:S01]  /*e060*/  LDC.64 R10, c[0x0][0x628] ;  /* 0x00018a00ff0a7b82 */ /* 0x000e620000000a00 */
[----:B------:R-:W-:Y:S01]  /*e070*/  ULDC UR4, c[0x0][0x150] ;  /* 0x0000540000047ab9 */ /* 0x000fe20000000800 */
[----:B------:R-:W-:Y:S01]  /*e080*/  IMAD.MOV.U32 R8, RZ, RZ, R18 ;  /* 0x000000ffff087224 */ /* 0x000fe200078e0012 */
[----:B-----5:R-:W2:Y:S01]  /*e090*/  S2R R23, SR_CTAID.Y ;  /* 0x0000000000177919 */ /* 0x020ea20000002600 */
[----:B------:R-:W-:-:S04]  /*e0a0*/  IMAD.MOV.U32 R9, RZ, RZ, R17 ;  /* 0x000000ffff097224 */ /* 0x000fc800078e0011 */
[----:B------:R-:W3:Y:S08]  /*e0b0*/  LDC R21, c[0x0][0x144] ;  /* 0x00005100ff157b82 */ /* 0x000ef00000000800 */
[----:B------:R-:W4:Y:S08]  /*e0c0*/  LDC R0, c[0x0][0x630] ;  /* 0x00018c00ff007b82 */ /* 0x000f300000000800 */
[----:B------:R-:W2:Y:S01]  /*e0d0*/  LDC.64 R14, c[0x0][0x620] ;  /* 0x00018800ff0e7b82 */ /* 0x000ea20000000a00 */
[----:B-1----:R-:W-:-:S04]  /*e0e0*/  ISETP.NE.U32.AND P0, PT, R10, RZ, PT ;  /* 0x000000ff0a00720c */ /* 0x002fc80003f05070 */
[----:B------:R-:W-:Y:S02]  /*e0f0*/  ISETP.NE.AND.EX P0, PT, R11, RZ, PT, P0 ;  /* 0x000000ff0b00720c */ /* 0x000fe40003f05300 */
[----:B0-----:R-:W-:-:S05]  /*e100*/  I2FP.F32.U32 R3, R12 ;  /* 0x0000000c00037245 */ /* 0x001fca0000201000 */
[----:B------:R-:W-:-:S04]  /*e110*/  FMUL R3, R3, UR4 ;  /* 0x0000000403037c20 */ /* 0x000fc80008400000 */
[----:B------:R0:W1:Y:S02]  /*e120*/  F2I.U32.TRUNC.NTZ R20, R3 ;  /* 0x0000000300147305 */ /* 0x000064000020f000 */
[----:B---34-:R-:W-:Y:S05]  /*e130*/  @!P0 BRA `(.L_x_419) ;  /* 0x0000000000288947 */ /* 0x018fea0003800000 */
[----:B0-----:R-:W0:Y:S02]  /*e140*/  LDC R3, c[0x0][0x634] ;  /* 0x00018d00ff037b82 */ /* 0x001e240000000800 */
[----:B0-----:R-:W-:-:S05]  /*e150*/  IADD3 R3, P0, R18, R3, RZ ;  /* 0x0000000312037210 */ /* 0x001fca0007f1e0ff */
[----:B------:R-:W-:-:S04]  /*e160*/  IMAD.X R13, RZ, RZ, R17, P0 ;  /* 0x000000ffff0d7224 */ /* 0x000fc800000e0611 */
[----:B------:R-:W-:-:S04]  /*e170*/  IMAD.WIDE.U32 R4, R13, R10, RZ ;  /* 0x0000000a0d047225 */ /* 0x000fc800078e00ff */
[----:B------:R-:W-:-:S04]  /*e180*/  IMAD.WIDE.U32 R6, P0, R3, R11, R4 ;  /* 0x0000000b03067225 */ /* 0x000fc80007800004 */
[----:B------:R-:W-:Y:S01]  /*e190*/  IMAD.WIDE.U32 R4, R3, R10, RZ ;  /* 0x0000000a03047225 */ /* 0x000fe200078e00ff */
[----:B------:R-:W-:-:S03]  /*e1a0*/  IADD3.X R9, RZ, RZ, RZ, P0, !PT ;  /* 0x000000ffff097210 */ /* 0x000fc600007fe4ff */
[----:B------:R-:W-:Y:S01]  /*e1b0*/  IMAD.MOV.U32 R8, RZ, RZ, R7 ;  /* 0x000000ffff087224 */ /* 0x000fe200078e0007 */
[----:B------:R-:W-:-:S05]  /*e1c0*/  IADD3 RZ, P0, R5, R6, RZ ;  /* 0x0000000605ff7210 */ /* 0x000fca0007f1e0ff */
[----:B------:R-:W-:-:S08]  /*e1d0*/  IMAD.WIDE.U32.X R8, R13, R11, R8, P0 ;  /* 0x0000000b0d087225 */ /* 0x000fd000000e0408 */
.L_x_419:
[----:B------:R-:W3:Y:S01]  /*e1e0*/  LDC.64 R26, c[0x0][0x640] ;  /* 0x00019000ff1a7b82 */ /* 0x000ee20000000a00 */
[-CC-:B------:R-:W-:Y:S01]  /*e1f0*/  SHF.R.U64 R31, R8, R0.reuse, R9.reuse ;  /* 0x00000000081f7219 */ /* 0x180fe20000001209 */
[----:B------:R-:W-:Y:S01]  /*e200*/  IMAD.MOV.U32 R4, RZ, RZ, R18 ;  /* 0x000000ffff047224 */ /* 0x000fe200078e0012 */
[----:B------:R-:W-:Y:S01]  /*e210*/  SHF.R.U32.HI R0, RZ, R0, R9 ;  /* 0x00000000ff007219 */ /* 0x000fe20000011609 */
[----:B-1----:R-:W-:Y:S01]  /*e220*/  IMAD.MOV R20, RZ, RZ, -R20 ;  /* 0x000000ffff147224 */ /* 0x002fe200078e0a14 */
[----:B0-----:R-:W-:Y:S01]  /*e230*/  IADD3 R3, P0, RZ, -R31, RZ ;  /* 0x8000001fff037210 */ /* 0x001fe20007f1e0ff */
[----:B------:R-:W-:Y:S01]  /*e240*/  ULDC UR4, c[0x0][0x154] ;  /* 0x0000550000047ab9 */ /* 0x000fe20000000800 */
[----:B------:R-:W-:Y:S01]  /*e250*/  IMAD.MOV.U32 R7, RZ, RZ, 0x1 ;  /* 0x00000001ff077424 */ /* 0x000fe200078e00ff */
[----:B------:R-:W0:Y:S01]  /*e260*/  LDC R6, c[0x0][0x618] ;  /* 0x00018600ff067b82 */ /* 0x000e220000000800 */
[----:B------:R-:W-:Y:S02]  /*e270*/  IMAD R21, R21, R20, R12 ;  /* 0x0000001415157224 */ /* 0x000fe400078e020c */
[----:B------:R-:W-:-:S04]  /*e280*/  IMAD.X R5, RZ, RZ, ~R0, P0 ;  /* 0x000000ffff057224 */ /* 0x000fc800000e0e00 */
[-C--:B--2---:R-:W-:Y:S01]  /*e290*/  IMAD R0, R5, R14.reuse, RZ ;  /* 0x0000000e05007224 */ /* 0x084fe200078e02ff */
[----:B------:R-:W1:Y:S01]  /*e2a0*/  LDC R8, c[0x0][0x608] ;  /* 0x00018200ff087b82 */ /* 0x000e620000000800 */
[----:B------:R-:W-:Y:S02]  /*e2b0*/  IMAD.MOV.U32 R5, RZ, RZ, R17 ;  /* 0x000000ffff057224 */ /* 0x000fe400078e0011 */
[----:B------:R-:W-:-:S05]  /*e2c0*/  IMAD.WIDE.U32 R4, R3, R14, R4 ;  /* 0x0000000e03047225 */ /* 0x000fca00078e0004 */
[----:B------:R-:W2:Y:S01]  /*e2d0*/  LDC R24, c[0x0][0x658] ;  /* 0x00019600ff187b82 */ /* 0x000ea20000000800 */
[----:B------:R-:W-:Y:S01]  /*e2e0*/  IMAD R3, R3, R15, R0 ;  /* 0x0000000f03037224 */ /* 0x000fe200078e0200 */
[----:B------:R-:W-:Y:S02]  /*e2f0*/  I2FP.F32.U32 R0, R23 ;  /* 0x0000001700007245 */ /* 0x000fe40000201000 */
[----:B---3--:R-:W-:Y:S01]  /*e300*/  ISETP.NE.U32.AND P0, PT, R26, RZ, PT ;  /* 0x000000ff1a00720c */ /* 0x008fe20003f05070 */
[----:B------:R-:W-:Y:S02]  /*e310*/  IMAD.IADD R3, R5, 0x1, R3 ;  /* 0x0000000105037824 */ /* 0x000fe400078e0203 */
[----:B------:R-:W-:Y:S01]  /*e320*/  FMUL R0, R0, UR4 ;  /* 0x0000000400007c20 */ /* 0x000fe20008400000 */
[----:B------:R-:W3:Y:S01]  /*e330*/  LDC R20, c[0x0][0x148] ;  /* 0x00005200ff147b82 */ /* 0x000ee20000000800 */
[----:B------:R-:W-:Y:S01]  /*e340*/  ISETP.NE.AND.EX P0, PT, R27, RZ, PT, P0 ;  /* 0x000000ff1b00720c */ /* 0x000fe20003f05300 */
[----:B------:R-:W-:Y:S01]  /*e350*/  IMAD.MOV.U32 R5, RZ, RZ, -0x1 ;  /* 0xffffffffff057424 */ /* 0x000fe200078e00ff */
[-CC-:B0-----:R-:W-:Y:S01]  /*e360*/  SHF.R.U64 R12, R4, R6.reuse, R3.reuse ;  /* 0x00000006040c7219 */ /* 0x181fe20000001203 */
[----:B------:R0:W4:Y:S01]  /*e370*/  F2I.U32.TRUNC.NTZ R13, R0 ;  /* 0x00000000000d7305 */ /* 0x000122000020f000 */
[----:B------:R-:W-:-:S03]  /*e380*/  SHF.R.U32.HI R3, RZ, R6, R3 ;  /* 0x00000006ff037219 */ /* 0x000fc60000011603 */
[----:B------:R-:W0:Y:S01]  /*e390*/  LDC R15, c[0x0][0x600] ;  /* 0x00018000ff0f7b82 */ /* 0x000e220000000800 */
[-CC-:B-1----:R-:W-:Y:S02]  /*e3a0*/  SHF.R.U64 R10, R12, R8.reuse, R3.reuse ;  /* 0x000000080c0a7219 */ /* 0x182fe40000001203 */
[----:B------:R-:W-:-:S05]  /*e3b0*/  SHF.R.U32.HI R3, RZ, R8, R3 ;  /* 0x00000008ff037219 */ /* 0x000fca0000011603 */
[----:B------:R-:W1:Y:S01]  /*e3c0*/  LDC R28, c[0x0][0x648] ;  /* 0x00019200ff1c7b82 */ /* 0x000e620000000800 */
[-C--:B--2---:R-:W-:Y:S02]  /*e3d0*/  SHF.L.U32 R4, R5, R24.reuse, RZ ;  /* 0x0000001805047219 */ /* 0x084fe400000006ff */
[--C-:B------:R-:W-:Y:S02]  /*e3e0*/  SHF.R.U64 R14, R10, R24, R3.reuse ;  /* 0x000000180a0e7219 */ /* 0x100fe40000001203 */
[----:B------:R-:W-:Y:S02]  /*e3f0*/  LOP3.LUT R25, RZ, R4, RZ, 0x33, !PT ;  /* 0x00000004ff197212 */ /* 0x000fe400078e33ff */
[-C--:B------:R-:W-:Y:S01]  /*e400*/  SHF.R.U32.HI R5, RZ, R24.reuse, R3 ;  /* 0x00000018ff057219 */ /* 0x080fe20000011603 */
[----:B------:R-:W2:Y:S01]  /*e410*/  LDC R29, c[0x0][0x638] ;  /* 0x00018e00ff1d7b82 */ /* 0x000ea20000000800 */
[----:B------:R-:W-:Y:S02]  /*e420*/  SHF.L.U32 R226, R7, R24, RZ ;  /* 0x0000001807e27219 */ /* 0x000fe400000006ff */
[----:B------:R-:W-:-:S05]  /*e430*/  MOV R4, R14 ;  /* 0x0000000e00047202 */ /* 0x000fca0000000f00 */
[----:B------:R-:W0:Y:S01]  /*e440*/  LDC R30, c[0x0][0x610] ;  /* 0x00018400ff1e7b82 */ /* 0x000e220000000800 */
[----:B----4-:R-:W-:Y:S05]  /*e450*/  @!P0 BRA `(.L_x_420) ;  /* 0x0000000000288947 */ /* 0x010fea0003800000 */
        /* <DEDUP_REMOVED lines=10> */
.L_x_420:
[----:B------:R-:W4:Y:S01]  /*e500*/  LDC R3, c[0x0][0x65c] ;  /* 0x00019700ff037b82 */ /* 0x000f220000000800 */
[----:B01----:R-:W-:Y:S01]  /*e510*/  SHF.R.U64 R0, R4, R28, R5 ;  /* 0x0000001c04007219 */ /* 0x003fe20000001205 */
[----:B------:R-:W-:Y:S01]  /*e520*/  VIADD R5, R15, 0xffffffff ;  /* 0xffffffff0f057836 */ /* 0x000fe20000000000 */
[----:B------:R-:W-:Y:S01]  /*e530*/  LOP3.LUT R7, R10, R25, RZ, 0xc0, !PT ;  /* 0x000000190a077212 */ /* 0x000fe200078ec0ff */
[----:B------:R-:W-:Y:S01]  /*e540*/  IMAD.MOV R13, RZ, RZ, -R13 ;  /* 0x000000ffff0d7224 */ /* 0x000fe200078e0a0d */
[----:B------:R-:W-:Y:S02]  /*e550*/  R2UR UR42, R31 ;  /* 0x000000001f2a72ca */ /* 0x000fe400000e0000 */
[----:B------:R-:W-:Y:S01]  /*e560*/  LOP3.LUT R5, R12, R5, RZ, 0xc0, !PT ;  /* 0x000000050c057212 */ /* 0x000fe200078ec0ff */
[----:B------:R-:W-:Y:S01]  /*e570*/  IMAD R226, R226, R0, R7 ;  /* 0x00000000e2e27224 */ /* 0x000fe200078e0207 */
[----:B----4-:R-:W-:Y:S01]  /*e580*/  ISETP.NE.AND P0, PT, R3, 0x1, PT ;  /* 0x000000010300780c */ /* 0x010fe20003f05270 */
[----:B------:R-:W-:-:S04]  /*e590*/  IMAD.MOV R3, RZ, RZ, -R0 ;  /* 0x000000ffff037224 */ /* 0x000fc800078e0a00 */
[----:B--2---:R-:W-:-:S04]  /*e5a0*/  IMAD R0, R3, R29, R14 ;  /* 0x0000001d03007224 */ /* 0x004fc800078e020e */
[----:B------:R-:W-:Y:S02]  /*e5b0*/  IMAD R3, R0, R15, R5 ;  /* 0x0000000f00037224 */ /* 0x000fe400078e0205 */
[----:B------:R-:W-:Y:S02]  /*e5c0*/  IMAD.MOV.U32 R0, RZ, RZ, 0x1 ;  /* 0x00000001ff007424 */ /* 0x000fe400078e00ff */
[----:B---3--:R-:W-:-:S04]  /*e5d0*/  @P0 IMAD R21, R20, R13, R23 ;  /* 0x0000000d14150224 */ /* 0x008fc800078e0217 */
[----:B------:R-:W-:-:S05]  /*e5e0*/  IMAD R226, R226, R30, R21 ;  /* 0x0000001ee2e27224 */ /* 0x000fca00078e0215 */
[----:B------:R-:W-:Y:S02]  /*e5f0*/  SEL R4, R3, R226, !P0 ;  /* 0x000000e203047207 */ /* 0x000fe40004000000 */
[----:B------:R-:W-:-:S03]  /*e600*/  SEL R226, R226, R3, !P0 ;  /* 0x00000003e2e27207 */ /* 0x000fc60004000000 */
[----:B------:R0:W-:Y:S04]  /*e610*/  STL [R1], R4 ;  /* 0x0000000401007387 */ /* 0x0001e80000100800 */
.L_x_418:
[----:B------:R-:W-:Y:S01]  /*e620*/  LOP3.LUT P0, RZ, R0, 0xff, RZ, 0xc0, !PT ;  /* 0x000000ff00ff7812 */ /* 0x000fe2000780c0ff */
[----:B-----5:R-:W-:-:S12]  /*e630*/  IMAD.MOV.U32 R23, RZ, RZ, R226 ;  /* 0x000000ffff177224 */ /* 0x020fd800078e00e2 */
[----:B------:R-:W-:Y:S05]  /*e640*/  @P0 BRA `(.L_x_421) ;  /* 0xffffff2c00340947 */ /* 0x000fea000383ffff */
[----:B------:R-:W-:Y:S05]  /*e650*/  EXIT ;  /* 0x000000000000794d */ /* 0x000fea0003800000 */
.L_x_8:
[----:B------:R-:W-:Y:S01]  /*e660*/  ULDC.64 UR4, c[0x0][0x650] ;  /* 0x0001940000047ab9 */ /* 0x000fe20000000a00 */
[----:B------:R-:W-:Y:S01]  /*e670*/  PRMT R2, RZ, 0x7610, R2 ;  /* 0x00007610ff027816 */ /* 0x000fe20000000002 */
[----:B------:R-:W-:Y:S01]  /*e680*/  IMAD.MOV.U32 R7, RZ, RZ, -0x1 ;  /* 0xffffffffff077424 */ /* 0x000fe200078e00ff */
[----:B------:R-:W-:Y:S01]  /*e690*/  ISETP.GE.U32.AND P0, PT, R18, UR4, PT ;  /* 0x0000000412007c0c */ /* 0x000fe2000bf06070 */
[----:B------:R-:W-:Y:S01]  /*e6a0*/  IMAD.MOV.U32 R6, RZ, RZ, -0x1 ;  /* 0xffffffffff067424 */ /* 0x000fe200078e00ff */
[----:B------:R-:W-:Y:S02]  /*e6b0*/  MOV R3, 0xffffffff ;  /* 0xffffffff00037802 */ /* 0x000fe40000000f00 */
[----:B------:R-:W-:-:S13]  /*e6c0*/  ISETP.GE.U32.AND.EX P0, PT, R17, UR5, PT, P0 ;  /* 0x0000000511007c0c */ /* 0x000fda000bf06100 */
[----:B------:R-:W-:Y:S05]  /*e6d0*/  @P0 BRA `(.L_x_422) ;  /* 0x0000000400340947 */ /* 0x000fea0003800000 */
[----:B------:R-:W0:Y:S01]  /*e6e0*/  LDC.64 R10, c[0x0][0x628] ;  /* 0x00018a00ff0a7b82 */ /* 0x000e220000000a00 */
[----:B------:R-:W-:Y:S02]  /*e6f0*/  IMAD.MOV.U32 R8, RZ, RZ, R18 ;  /* 0x000000ffff087224 */ /* 0x000fe400078e0012 */
[----:B------:R-:W-:-:S05]  /*e700*/  IMAD.MOV.U32 R9, RZ, RZ, R17 ;  /* 0x000000ffff097224 */ /* 0x000fca00078e0011 */
        /* <DEDUP_REMOVED lines=15> */
.L_x_423:
[----:B------:R-:W0:Y:S01]  /*e800*/  LDC.64 R24, c[0x0][0x640] ;  /* 0x00019000ff187b82 */ /* 0x000e220000000a00 */
[-CC-:B------:R-:W-:Y:S02]  /*e810*/  SHF.R.U64 R12, R8, R16.reuse, R9.reuse ;  /* 0x00000010080c7219 */ /* 0x180fe40000001209 */
[----:B------:R-:W-:Y:S02]  /*e820*/  SHF.R.U32.HI R2, RZ, R16, R9 ;  /* 0x00000010ff027219 */ /* 0x000fe40000011609 */
[----:B------:R-:W-:Y:S02]  /*e830*/  IADD3 R7, P0, RZ, -R12, RZ ;  /* 0x8000000cff077210 */ /* 0x000fe40007f1e0ff */
[----:B------:R-:W-:Y:S01]  /*e840*/  MOV R16, R18 ;  /* 0x0000001200107202 */ /* 0x000fe20000000f00 */
[----:B------:R-:W1:Y:S02]  /*e850*/  LDC R8, c[0x0][0x618] ;  /* 0x00018600ff087b82 */ /* 0x000e640000000800 */
[----:B------:R-:W-:-:S04]  /*e860*/  IMAD.X R3, RZ, RZ, ~R2, P0 ;  /* 0x000000ffff037224 */ /* 0x000fc800000e0e02 */
[-C--:B------:R-:W-:Y:S02]  /*e870*/  IMAD R6, R3, R20.reuse, RZ ;  /* 0x0000001403067224 */ /* 0x080fe400078e02ff */
[----:B------:R-:W2:Y:S01]  /*e880*/  LDC R22, c[0x0][0x608] ;  /* 0x00018200ff167b82 */ /* 0x000ea20000000800 */
[----:B------:R-:W-:-:S04]  /*e890*/  IMAD.WIDE.U32 R2, R7, R20, R16 ;  /* 0x0000001407027225 */ /* 0x000fc800078e0010 */
[----:B------:R-:W-:Y:S02]  /*e8a0*/  IMAD R7, R7, R21, R6 ;  /* 0x0000001507077224 */ /* 0x000fe400078e0206 */
[----:B------:R-:W-:Y:S01]  /*e8b0*/  IMAD.MOV.U32 R6, RZ, RZ, -0x1 ;  /* 0xffffffffff067424 */ /* 0x000fe200078e00ff */
        /* <DEDUP_REMOVED lines=9> */
[----:B------:R-:W-:Y:S01]  /*e950*/  SHF.R.U32.HI R2, RZ, R22, R3 ;  /* 0x00000016ff027219 */ /* 0x000fe20000011603 */
[----:B------:R-:W-:-:S04]  /*e960*/  IMAD.MOV.U32 R22, RZ, RZ, 0x1 ;  /* 0x00000001ff167424 */ /* 0x000fc800078e00ff */
[----:B------:R-:W2:Y:S01]  /*e970*/  LDC R21, c[0x0][0x638] ;  /* 0x00018e00ff157b82 */ /* 0x000ea20000000800 */
[-CC-:B---3--:R-:W-:Y:S02]  /*e980*/  SHF.R.U64 R16, R15, R23.reuse, R2.reuse ;  /* 0x000000170f107219 */ /* 0x188fe40000001202 */
[-C--:B------:R-:W-:Y:S02]  /*e990*/  SHF.L.U32 R6, R6, R23.reuse, RZ ;  /* 0x0000001706067219 */ /* 0x080fe400000006ff */
[----:B------:R-:W-:Y:S01]  /*e9a0*/  SHF.R.U32.HI R3, RZ, R23, R2 ;  /* 0x00000017ff037219 */ /* 0x000fe20000011602 */
[----:B------:R-:W-:Y:S01]  /*e9b0*/  IMAD.MOV.U32 R2, RZ, RZ, R16 ;  /* 0x000000ffff027224 */ /* 0x000fe200078e0010 */
[----:B------:R-:W-:Y:S01]  /*e9c0*/  LOP3.LUT R26, RZ, R6, RZ, 0x33, !PT ;  /* 0x00000006ff1a7212 */ /* 0x000fe200078e33ff */
[----:B------:R-:W3:Y:S01]  /*e9d0*/  LDC R27, c[0x0][0x610] ;  /* 0x00018400ff1b7b82 */ /* 0x000ee20000000800 */
[----:B------:R-:W-:Y:S05]  /*e9e0*/  @!P0 BRA `(.L_x_424) ;  /* 0x0000000000288947 */ /* 0x000fea0003800000 */
        /* <DEDUP_REMOVED lines=10> */
.L_x_424:
[----:B------:R-:W4:Y:S01]  /*ea90*/  LDC R6, c[0x0][0x65c] ;  /* 0x00019700ff067b82 */ /* 0x000f220000000800 */
[----:B-1----:R-:W-:Y:S01]  /*eaa0*/  SHF.R.U64 R3, R2, R20, R3 ;  /* 0x0000001402037219 */ /* 0x002fe20000001203 */
[----:B0-----:R-:W-:Y:S01]  /*eab0*/  VIADD R7, R19, 0xffffffff ;  /* 0xffffffff13077836 */ /* 0x001fe20000000000 */
[----:B------:R-:W-:Y:S02]  /*eac0*/  SHF.L.U32 R22, R22, R23, RZ ;  /* 0x0000001716167219 */ /* 0x000fe400000006ff */
[----:B------:R-:W-:Y:S02]  /*ead0*/  LOP3.LUT R2, R15, R26, RZ, 0xc0, !PT ;  /* 0x0000001a0f027212 */ /* 0x000fe400078ec0ff */
[----:B------:R-:W-:Y:S02]  /*eae0*/  IADD3 R5, -R3, RZ, RZ ;  /* 0x000000ff03057210 */ /* 0x000fe40007ffe1ff */
[----:B------:R-:W-:Y:S01]  /*eaf0*/  LOP3.LUT R7, R10, R7, RZ, 0xc0, !PT ;  /* 0x000000070a077212 */ /* 0x000fe200078ec0ff */
[----:B------:R-:W-:-:S02]  /*eb00*/  IMAD R3, R22, R3, R2 ;  /* 0x0000000316037224 */ /* 0x000fc400078e0202 */
[----:B--2---:R-:W-:Y:S01]  /*eb10*/  IMAD R2, R5, R21, R16 ;  /* 0x0000001505027224 */ /* 0x004fe200078e0210 */
[----:B----4-:R-:W-:Y:S01]  /*eb20*/  ISETP.NE.AND P0, PT, R6, 0x1, PT ;  /* 0x000000010600780c */ /* 0x010fe20003f05270 */
[----:B------:R-:W-:-:S12]  /*eb30*/  IMAD.MOV.U32 R6, RZ, RZ, R12 ;  /* 0x000000ffff067224 */ /* 0x000fd800078e000c */
[----:B------:R-:W-:Y:S02]  /*eb40*/  @P0 IMAD R0, R13, R14, R4 ;  /* 0x0000000e0d000224 */ /* 0x000fe400078e0204 */
[----:B------:R-:W-:Y:S02]  /*eb50*/  IMAD.MOV.U32 R4, RZ, RZ, 0x1 ;  /* 0x00000001ff047424 */ /* 0x000fe400078e00ff */
[----:B---3--:R-:W-:Y:S02]  /*eb60*/  IMAD R0, R3, R27, R0 ;  /* 0x0000001b03007224 */ /* 0x008fe400078e0200 */
[----:B------:R-:W-:Y:S01]  /*eb70*/  IMAD R3, R2, R19, R7 ;  /* 0x0000001302037224 */ /* 0x000fe200078e0207 */
[----:B------:R-:W-:-:S04]  /*eb80*/  PRMT R2, R4, 0x7610, R2 ;  /* 0x0000761004027816 */ /* 0x000fc80000000002 */
[----:B------:R-:W-:Y:S02]  /*eb90*/  SEL R7, R3, R0, !P0 ;  /* 0x0000000003077207 */ /* 0x000fe40004000000 */
[----:B------:R-:W-:-:S07]  /*eba0*/  SEL R3, R0, R3, !P0 ;  /* 0x0000000300037207 */ /* 0x000fce0004000000 */
.L_x_422:
[----:B------:R-:W-:-:S08]  /*ebb0*/  NOP ;  /* 0x0000000000007918 */ /* 0x000fd00000000000 */
[----:B------:R-:W0:-:S00]  /*ebc0*/  USETMAXREG.DEALLOC.CTAPOOL 0x28 ;  /* 0x00000028000079c8 */ /* 0x000e0000080e0500 */
[----:B------:R-:W-:-:S13]  /*ebd0*/  ISETP.NE.AND P0, PT, RZ, UR8, PT ;  /* 0x00000008ff007c0c */ /* 0x000fda000bf05270 */
[----:B------:R-:W-:Y:S05]  /*ebe0*/  @P0 EXIT ;  /* 0x000000000000094d */ /* 0x000fea0003800000 */
[----:B0-----:R-:W-:Y:S01]  /*ebf0*/  LOP3.LUT P0, RZ, R2, 0xff, RZ, 0xc0, !PT ;  /* 0x000000ff02ff7812 */ /* 0x001fe2000780c0ff */
[----:B------:R-:W-:Y:S02]  /*ec00*/  IMAD.MOV.U32 R8, RZ, RZ, 0x1 ;  /* 0x00000001ff087424 */ /* 0x000fe400078e00ff */
[----:B------:R-:W-:-:S10]  /*ec10*/  IMAD.MOV.U32 R10, RZ, RZ, RZ ;  /* 0x000000ffff0a7224 */ /* 0x000fd400078e00ff */
[----:B------:R-:W-:Y:S05]  /*ec20*/  @!P0 BRA `(.L_x_425) ;  /* 0x0000000c00588947 */ /* 0x000fea0003800000 */
[----:B------:R-:W0:Y:S01]  /*ec30*/  S2R R0, SR_CgaCtaId ;  /* 0x0000000000007919 */ /* 0x000e220000008800 */
[----:B------:R-:W-:Y:S01]  /*ec40*/  ULDC UR4, c[0x0][0x28c] ;  /* 0x0000a30000047ab9 */ /* 0x000fe20000000800 */
[----:B------:R-:W-:Y:S01]  /*ec50*/  ULDC UR5, c[0x0][0x600] ;  /* 0x0001800000057ab9 */ /* 0x000fe20000000800 */
[----:B------:R-:W-:Y:S01]  /*ec60*/  UIADD3 UR9, UR4, 0x1f, URZ ;  /* 0x0000001f04097890 */ /* 0x000fe2000fffe03f */
[----:B------:R-:W-:Y:S01]  /*ec70*/  BSSY B0, `(.L_x_425) ;  /* 0x00000d1000007945 */ /* 0x000fe20003800000 */
[----:B------:R-:W-:Y:S01]  /*ec80*/  ULDC UR7, c[0x0][0x658] ;  /* 0x0001960000077ab9 */ /* 0x000fe20000000800 */
[----:B------:R-:W-:Y:S01]  /*ec90*/  UMOV UR10, 0x1 ;  /* 0x00000001000a7882 */ /* 0x000fe20000000000 */
[----:B------:R-:W-:Y:S01]  /*eca0*/  UIADD3 UR4, UR5, -0x1, URZ ;  /* 0xffffffff05047890 */ /* 0x000fe2000fffe03f */
[----:B------:R-:W-:Y:S01]  /*ecb0*/  IMAD.MOV.U32 R9, RZ, RZ, 0x1 ;  /* 0x00000001ff097424 */ /* 0x000fe200078e00ff */
[----:B------:R-:W-:Y:S01]  /*ecc0*/  UMOV UR8, 0xffffffff ;  /* 0xffffffff00087882 */ /* 0x000fe20000000000 */
[----:B------:R-:W-:Y:S01]  /*ecd0*/  USHF.L.U32 UR5, UR10, UR7, URZ ;  /* 0x000000070a057299 */ /* 0x000fe2000800063f */
[----:B------:R-:W-:Y:S01]  /*ece0*/  IMAD.MOV.U32 R8, RZ, RZ, 0x1 ;  /* 0x00000001ff087424 */ /* 0x000fe200078e00ff */
[----:B------:R-:W-:Y:S01]  /*ecf0*/  USHF.R.S32.HI UR10, URZ, 0x1f, UR9 ;  /* 0x0000001f3f0a7899 */ /* 0x000fe20008011409 */
[----:B------:R-:W-:Y:S01]  /*ed00*/  IMAD.MOV.U32 R10, RZ, RZ, RZ ;  /* 0x000000ffff0a7224 */ /* 0x000fe200078e00ff */
[----:B------:R-:W-:Y:S01]  /*ed10*/  ULDC UR6, c[0x0][0xc] ;  /* 0x0000030000067ab9 */ /* 0x000fe20000000800 */
[----:B------:R-:W-:-:S02]  /*ed20*/  USHF.L.U32 UR11, UR8, UR7, URZ ;  /* 0x00000007080b7299 */ /* 0x000fc4000800063f */
[----:B------:R-:W-:Y:S01]  /*ed30*/  ULEA.HI UR10, UR10, UR9, URZ, 0x5 ;  /* 0x000000090a0a7291 */ /* 0x000fe2000f8f283f */
[----:B------:R-:W-:Y:S01]  /*ed40*/  ULDC UR7, c[0x0][0x10] ;  /* 0x0000040000077ab9 */ /* 0x000fe20000000800 */
[----:B------:R-:W-:Y:S01]  /*ed50*/  ULDC UR8, c[0x0][0x14] ;  /* 0x0000050000087ab9 */ /* 0x000fe20000000800 */
[----:B------:R-:W-:Y:S02]  /*ed60*/  UIMAD.WIDE.U32 UR6, UR6, UR7, URZ ;  /* 0x00000007060672a5 */ /* 0x000fe4000f8e003f */
[----:B------:R-:W-:Y:S02]  /*ed70*/  USHF.R.S32.HI UR18, URZ, 0x5, UR10 ;  /* 0x000000053f127899 */ /* 0x000fe4000801140a */
[----:B------:R-:W-:Y:S02]  /*ed80*/  UIMAD.WIDE.U32 UR22, UR6, UR8, URZ ;  /* 0x00000008061672a5 */ /* 0x000fe4000f8e003f */
[----:B------:R-:W-:Y:S02]  /*ed90*/  UIMAD UR13, UR7, UR8, URZ ;  /* 0x00000008070d72a4 */ /* 0x000fe4000f8e023f */
[----:B------:R-:W-:-:S02]  /*eda0*/  ULOP3.LUT UR21, UR40, 0x2, URZ, 0xfc, !UPT ;  /* 0x0000000228157892 */ /* 0x000fc4000f8efc3f */
[----:B------:R-:W-:Y:S01]  /*edb0*/  ULOP3.LUT UR19, URZ, UR11, URZ, 0x33, !UPT ;  /* 0x0000000b3f137292 */ /* 0x000fe2000f8e333f */
[----:B0-----:R-:W-:Y:S01]  /*edc0*/  LOP3.LUT R0, R0, 0x1, RZ, 0xc0, !PT ;  /* 0x0000000100007812 */ /* 0x001fe200078ec0ff */
[----:B------:R-:W-:Y:S02]  /*edd0*/  UIADD3 UR13, UR23, UR13, URZ ;  /* 0x0000000d170d7290 */ /* 0x000fe4000fffe03f */
[----:B------:R-:W-:Y:S01]  /*ede0*/  UIADD3 UR26, UR18, 0x1, URZ ;  /* 0x00000001121a7890 */ /* 0x000fe2000fffe03f */
[----:B------:R-:W-:-:S11]  /*edf0*/  ULDC.64 UR24, c[0x0][0x198] ;  /* 0x0000660000187ab9 */ /* 0x000fd60000000a00 */
.L_x_436:
[----:B------:R-:W-:-:S03]  /*ee00*/  UMOV UR6, 0xffffffff ;  /* 0xffffffff00067882 */ /* 0x000fc60000000000 */
[----:B------:R-:W-:Y:S05]  /*ee10*/  BRA.DIV UR6, `(.L_x_426) ;  /* 0x00000012067c7947 */ /* 0x000fea000b800000 */
[----:B------:R-:W-:-:S13]  /*ee20*/  ELECT P6, URZ, PT ;  /* 0x00000000003f782f */ /* 0x000fda00038c0000 */
.L_x_452:
[----:B------:R-:W0:Y:S01]  /*ee30*/  LDC R2, c[0x0][0x28c] ;  /* 0x0000a300ff027b82 */ /* 0x000e220000000800 */
[----:B------:R-:W-:Y:S01]  /*ee40*/  BSSY B1, `(.L_x_427) ;  /* 0x000003c000017945 */ /* 0x000fe20003800000 */
[----:B0-----:R-:W-:-:S13]  /*ee50*/  ISETP.LT.OR P6, PT, R2, 0x1, !P6 ;  /* 0x000000010200780c */ /* 0x001fda00077c1670 */
[----:B------:R-:W-:Y:S05]  /*ee60*/  @P6 BRA `(.L_x_428) ;  /* 0x0000000000e46947 */ /* 0x000fea0003800000 */
[----:B------:R-:W-:Y:S01]  /*ee70*/  IMAD R7, R7, 0x2, R0 ;  /* 0x0000000207077824 */ /* 0x000fe200078e0200 */
[----:B------:R-:W-:Y:S01]  /*ee80*/  MOV R14, RZ ;  /* 0x000000ff000e7202 */ /* 0x000fe20000000f00 */
[----:B------:R-:W-:Y:S02]  /*ee90*/  IMAD R11, R3, 0xc0, RZ ;  /* 0x000000c0030b7824 */ /* 0x000fe400078e02ff */
[----:B------:R-:W-:Y:S02]  /*eea0*/  IMAD.U32 R15, RZ, RZ, UR26 ;  /* 0x0000001aff0f7e24 */ /* 0x000fe4000f8e00ff */
[----:B------:R-:W-:Y:S02]  /*eeb0*/  IMAD.MOV.U32 R2, RZ, RZ, R8 ;  /* 0x000000ffff027224 */ /* 0x000fe400078e0008 */
[----:B------:R-:W-:Y:S02]  /*eec0*/  IMAD.MOV.U32 R3, RZ, RZ, R10 ;  /* 0x000000ffff037224 */ /* 0x000fe400078e000a */
[----:B------:R-:W-:-:S07]  /*eed0*/  IMAD R7, R7, 0x60, RZ ;  /* 0x0000006007077824 */ /* 0x000fce00078e02ff */
.L_x_431:
[----:B------:R-:W0:Y:S01]  /*eee0*/  S2R R5, SR_CgaCtaId ;  /* 0x0000000000057919 */ /* 0x000e220000008800 */
[----:B------:R-:W-:Y:S01]  /*eef0*/  MOV R4, 0x400 ;  /* 0x0000040000047802 */ /* 0x000fe20000000f00 */
[----:B------:R-:W1:Y:S03]  /*ef00*/  S2R R16, SR_TID.X ;  /* 0x0000000000107919 */ /* 0x000e660000002100 */
[----:B0-----:R-:W-:Y:S02]  /*ef10*/  LEA R12, R5, R4, 0x18 ;  /* 0x00000004050c7211 */ /* 0x001fe400078ec0ff */
[----:B------:R-:W-:Y:S02]  /*ef20*/  SHF.L.U32 R4, R2, 0x1f, RZ ;  /* 0x0000001f02047819 */ /* 0x000fe400000006ff */
[----:B-1----:R-:W-:Y:S01]  /*ef30*/  LOP3.LUT P1, RZ, R16, 0x7f, RZ, 0xc0, !PT ;  /* 0x0000007f10ff7812 */ /* 0x002fe2000782c0ff */
[----:B------:R-:W-:-:S04]  /*ef40*/  IMAD R13, R3, 0x8, R12 ;  /* 0x00000008030d7824 */ /* 0x000fc800078e020c */
[----:B------:R-:W0:Y:S08]  /*ef50*/  SYNCS.PHASECHK.TRANS64.TRYWAIT P0, [R13+URZ+0x48], R4 ;  /* 0x000048040d0075a7 */ /* 0x000e30000800017f */
[----:B------:R-:W1:Y:S01]  /*ef60*/  @!P1 LDC R5, c[0x0][0x500] ;  /* 0x00014000ff059b82 */ /* 0x000e620000000800 */
[----:B0-----:R-:W-:Y:S05]  /*ef70*/  @!P0 BRA `(.L_x_429) ;  /* 0x0000001000448947 */ /* 0x001fea0003800000 */
.L_x_453:
[----:B------:R-:W-:Y:S01]  /*ef80*/  UPRMT UR6, UR21, 0x9910, URZ ;  /* 0x0000991015067896 */ /* 0x000fe2000800003f */
[----:B-1----:R1:W-:Y:S03]  /*ef90*/  @!P1 SYNCS.ARRIVE.TRANS64 RZ, [R13+URZ], R5 ;  /* 0x000000050dff99a7 */ /* 0x0023e6000800003f */
[----:B------:R-:W-:-:S06]  /*efa0*/  UISETP.NE.AND UP0, UPT, UR6, 0x2, UPT ;  /* 0x000000020600788c */ /* 0x000fcc000bf05270 */
[----:B------:R-:W-:-:S13]  /*efb0*/  PLOP3.LUT P0, PT, PT, PT, UP0, 0x80, 0x0 ;  /* 0x000000000000781c */ /* 0x000fda0003f0f008 */
[----:B-1----:R-:W-:Y:S05]  /*efc0*/  @P0 BRA `(.L_x_430) ;  /* 0x0000000000040947 */ /* 0x002fea0003800000 */
[----:B------:R-:W-:Y:S01]  /*efd0*/  BPT.TRAP 0x1 ;  /* 0x000000040000795c */ /* 0x000fe20000300000 */
.L_x_430:
[----:B0-----:R-:W-:Y:S01]  /*efe0*/  IMAD R4, R3, 0x2, R0 ;  /* 0x0000000203047824 */ /* 0x001fe200078e0200 */
[----:B------:R-:W-:Y:S01]  /*eff0*/  R2UR UR9, R13 ;  /* 0x000000000d0972ca */ /* 0x000fe200000e0000 */
[--C-:B------:R-:W-:Y:S01]  /*f000*/  IMAD R5, R3, 0x3000, R12.reuse ;  /* 0x0000300003057824 */ /* 0x100fe200078e020c */
[----:B------:R-:W-:Y:S01]  /*f010*/  UIADD3 UR6, UP0, UR24, 0xf0, URZ ;  /* 0x000000f018067890 */ /* 0x000fe2000ff1e03f */
[----:B------:R-:W-:Y:S01]  /*f020*/  IMAD R4, R4, 0xc00, RZ ;  /* 0x00000c0004047824 */ /* 0x000fe200078e02ff */
[----:B------:R-:W-:Y:S01]  /*f030*/  R2UR UR11, R11 ;  /* 0x000000000b0b72ca */ /* 0x000fe200000e0000 */
[----:B------:R-:W-:Y:S01]  /*f040*/  VIADD R15, R15, 0xffffffff ;  /* 0xffffffff0f0f7836 */ /* 0x000fe20000000000 */
[----:B------:R-:W-:Y:S01]  /*f050*/  R2UR UR7, R5 ;  /* 0x00000000050772ca */ /* 0x000fe200000e0000 */
[----:B------:R-:W-:Y:S01]  /*f060*/  IMAD R4, R4, 0x2, R12 ;  /* 0x0000000204047824 */ /* 0x000fe200078e020c */
[----:B------:R-:W-:Y:S01]  /*f070*/  R2UR UR10, R14 ;  /* 0x000000000e0a72ca */ /* 0x000fe200000e0000 */
[----:B------:R-:W-:Y:S01]  /*f080*/  UIADD3 UR28, UP1, UR24, 0x1f0, URZ ;  /* 0x000001f0181c7890 */ /* 0x000fe2000ff3e03f */
[----:B------:R-:W-:Y:S01]  /*f090*/  R2UR UR12, R6 ;  /* 0x00000000060c72ca */ /* 0x000fe200000e0000 */
[----:B------:R-:W-:Y:S01]  /*f0a0*/  VIADD R3, R3, 0x1 ;  /* 0x0000000103037836 */ /* 0x000fe20000000000 */
[----:B------:R-:W-:Y:S01]  /*f0b0*/  R2UR UR8, R4 ;  /* 0x00000000040872ca */ /* 0x000fe200000e0000 */
[----:B------:R-:W-:Y:S01]  /*f0c0*/  UIADD3.X UR29, URZ, UR25, URZ, UP1, !UPT ;  /* 0x000000193f1d7290 */ /* 0x000fe20008ffe43f */
[----:B------:R-:W-:Y:S01]  /*f0d0*/  R2UR UR20, R7 ;  /* 0x00000000071472ca */ /* 0x000fe200000e0000 */
[----:B------:R-:W-:Y:S01]  /*f0e0*/  UMOV UR14, 0x0 ;  /* 0x00000000000e7882 */ /* 0x000fe20000000000 */
[----:B------:R-:W-:Y:S01]  /*f0f0*/  ISETP.GT.AND P1, PT, R15, 0x1, PT ;  /* 0x000000010f00780c */ /* 0x000fe20003f24270 */
[----:B------:R-:W-:Y:S01]  /*f100*/  UMOV UR15, 0x10000000 ;  /* 0x10000000000f7882 */ /* 0x000fe20000000000 */
[C---:B------:R-:W-:Y:S01]  /*f110*/  ISETP.NE.AND P0, PT, R3.reuse, 0x9, PT ;  /* 0x000000090300780c */ /* 0x040fe20003f05270 */
[----:B------:R-:W-:Y:S01]  /*f120*/  UIADD3 UR16, UR7, 0x180, URZ ;  /* 0x0000018007107890 */ /* 0x000fe2000fffe03f */
[----:B------:R-:W-:Y:S01]  /*f130*/  IADD3 R14, R14, 0x20, RZ ;  /* 0x000000200e0e7810 */ /* 0x000fe20007ffe0ff */
[----:B------:R-:W-:Y:S01]  /*f140*/  UIADD3.X UR7, URZ, UR25, URZ, UP0, !UPT ;  /* 0x000000193f077290 */ /* 0x000fe200087fe43f */
[----:B------:R-:W-:Y:S01]  /*f150*/  SEL R5, RZ, 0x1, P0 ;  /* 0x00000001ff057807 */ /* 0x000fe20000000000 */
[----:B------:R-:W-:Y:S01]  /*f160*/  UMOV UR27, 0x30000 ;  /* 0x00030000001b7882 */ /* 0x000fe20000000000 */
[----:B------:R-:W-:Y:S01]  /*f170*/  SEL R3, R3, RZ, P0 ;  /* 0x000000ff03037207 */ /* 0x000fe20000000000 */
[----:B------:R-:W-:Y:S01]  /*f180*/  UIADD3 UR17, UR8, 0x1b180, URZ ;  /* 0x0001b18008117890 */ /* 0x000fe2000fffe03f */
[----:B------:R-:W-:-:S02]  /*f190*/  LOP3.LUT R2, R2, R5, RZ, 0x3c, !PT ;  /* 0x0000000502027212 */ /* 0x000fc400078e3cff */
[----:B------:R-:W-:Y:S02]  /*f1a0*/  UMOV UR8, UR16 ;  /* 0x0000001000087c82 */ /* 0x000fe40008000000 */
[----:B------:R0:W-:Y:S02]  /*f1b0*/  UTMALDG.3D [UR8], [UR6], desc[UR14] ;  /* 0x00000e08060075b4 */ /* 0x0001e40008011000 */
[----:B0-----:R-:W-:Y:S01]  /*f1c0*/  UMOV UR8, UR17 ;  /* 0x0000001100087c82 */ /* 0x001fe20008000000 */
[----:B------:R-:W-:Y:S02]  /*f1d0*/  UMOV UR11, UR20 ;  /* 0x00000014000b7c82 */ /* 0x000fe40008000000 */
[----:B------:R0:W-:Y:S02]  /*f1e0*/  UTMALDG.3D.MULTICAST [UR8], [UR28], UR27, desc[UR14] ;  /* 0x00000e081c0073b4 */ /* 0x0001e4000801181b */
[----:B0-----:R-:W-:Y:S05]  /*f1f0*/  @P1 BRA `(.L_x_431) ;  /* 0xfffffffc00381947 */ /* 0x001fea000383ffff */
.L_x_428:
[----:B------:R-:W-:Y:S05]  /*f200*/  BSYNC B1 ;  /* 0x0000000000017941 */ /* 0x000fea0003800000 */
.L_x_427:
[----:B------:R-:W-:Y:S01]  /*f210*/  LOP3.LUT P1, RZ, R9, 0xff, RZ, 0xc0, !PT ;  /* 0x000000ff09ff7812 */ /* 0x000fe2000782c0ff */
[----:B------:R-:W-:Y:S01]  /*f220*/  VIADD R10, R10, UR18 ;  /* 0x000000120a0a7c36 */ /* 0x000fe20008000000 */
[----:B------:R-:W-:Y:S01]  /*f230*/  ULDC.64 UR6, c[0x0][0x650] ;  /* 0x0001940000067ab9 */ /* 0x000fe20000000a00 */
[----:B------:R-:W-:Y:S01]  /*f240*/  IMAD.U32 R5, RZ, RZ, UR18 ;  /* 0x00000012ff057e24 */ /* 0x000fe2000f8e00ff */
[----:B------:R-:W-:Y:S01]  /*f250*/  UISETP.GE.U32.AND UP0, UPT, UR18, 0x9, UPT ;  /* 0x000000091200788c */ /* 0x000fe2000bf06070 */
[----:B------:R-:W-:Y:S01]  /*f260*/  BSSY B1, `(.L_x_432) ;  /* 0x000006f000017945 */ /* 0x000fe20003800000 */
[----:B------:R-:W-:Y:S01]  /*f270*/  ISETP.GT.U32.AND P0, PT, R10, 0x8, PT ;  /* 0x000000080a00780c */ /* 0x000fe20003f04070 */
[----:B------:R-:W-:Y:S01]  /*f280*/  IMAD.MOV.U32 R7, RZ, RZ, -0x1 ;  /* 0xffffffffff077424 */ /* 0x000fe200078e00ff */
[----:B------:R-:W-:Y:S01]  /*f290*/  PRMT R9, RZ, 0x7610, R9 ;  /* 0x00007610ff097816 */ /* 0x000fe20000000009 */
[----:B------:R-:W-:Y:S01]  /*f2a0*/  IMAD.MOV.U32 R6, RZ, RZ, -0x1 ;  /* 0xffffffffff067424 */ /* 0x000fe200078e00ff */
[----:B------:R-:W-:-:S02]  /*f2b0*/  ISETP.LT.U32.AND P0, PT, R5, 0x9, P0 ;  /* 0x000000090500780c */ /* 0x000fc40000701070 */
[----:B------:R-:W-:Y:S01]  /*f2c0*/  PLOP3.LUT P2, PT, PT, PT, UP0, 0x80, 0x0 ;  /* 0x000000000000781c */ /* 0x000fe20003f4f008 */
[----:B------:R-:W0:Y:S01]  /*f2d0*/  @P1 S2R R3, SR_CgaCtaId ;  /* 0x0000000000031919 */ /* 0x000e220000008800 */
[----:B------:R-:W-:-:S04]  /*f2e0*/  @P1 MOV R2, 0x400 ;  /* 0x0000040000021802 */ /* 0x000fc80000000f00 */
[----:B0-----:R-:W-:Y:S01]  /*f2f0*/  @P1 LEA R4, R3, R2, 0x18 ;  /* 0x0000000203041211 */ /* 0x001fe200078ec0ff */
[----:B------:R-:W-:-:S03]  /*f300*/  IMAD.WIDE.U32 R2, R10, 0x38e38e39, RZ ;  /* 0x38e38e390a027825 */ /* 0x000fc600078e00ff */
[----:B------:R0:W-:Y:S01]  /*f310*/  @P1 SYNCS.ARRIVE.TRANS64.A1T0 RZ, [R4+URZ+0xa8], RZ ;  /* 0x0000a8ff04ff19a7 */ /* 0x0001e2000810003f */
[----:B------:R-:W-:Y:S02]  /*f320*/  IADD3 R18, P1, R18, UR22, RZ ;  /* 0x0000001612127c10 */ /* 0x000fe4000ff3e0ff */
[----:B------:R-:W-:Y:S02]  /*f330*/  SHF.R.U32.HI R5, RZ, 0x1, R3 ;  /* 0x00000001ff057819 */ /* 0x000fe40000011603 */
[----:B------:R-:W-:Y:S02]  /*f340*/  SEL R3, RZ, 0x1, !P0 ;  /* 0x00000001ff037807 */ /* 0x000fe40004000000 */
[----:B------:R-:W-:Y:S01]  /*f350*/  IADD3.X R17, R17, UR13, RZ, P1, !PT ;  /* 0x0000000d11117c10 */ /* 0x000fe20008ffe4ff */
[----:B------:R-:W-:Y:S01]  /*f360*/  IMAD R10, R5, -0x9, R10 ;  /* 0xfffffff7050a7824 */ /* 0x000fe200078e020a */
[----:B------:R-:W-:Y:S02]  /*f370*/  ISETP.GE.U32.AND P0, PT, R18, UR6, PT ;  /* 0x0000000612007c0c */ /* 0x000fe4000bf06070 */
[----:B------:R-:W-:Y:S01]  /*f380*/  LOP3.LUT R8, R8, R3, RZ, 0x3c, !PT ;  /* 0x0000000308087212 */ /* 0x000fe200078e3cff */
[----:B------:R-:W-:Y:S01]  /*f390*/  IMAD.MOV.U32 R3, RZ, RZ, -0x1 ;  /* 0xffffffffff037424 */ /* 0x000fe200078e00ff */
[----:B------:R-:W-:-:S02]  /*f3a0*/  ISETP.GE.U32.AND.EX P0, PT, R17, UR7, PT, P0 ;  /* 0x0000000711007c0c */ /* 0x000fc4000bf06100 */
[----:B------:R-:W-:Y:S02]  /*f3b0*/  @P2 LOP3.LUT R8, R8, 0x1, R5, 0x78, !PT ;  /* 0x0000000108082812 */ /* 0x000fe400078e7805 */
[----:B------:R-:W-:-:S09]  /*f3c0*/  PRMT R2, RZ, 0x7610, R2 ;  /* 0x00007610ff027816 */ /* 0x000fd20000000002 */
[----:B0-----:R-:W-:Y:S05]  /*f3d0*/  @P0 BRA `(.L_x_433) ;  /* 0x00000004005c0947 */ /* 0x001fea0003800000 */
[----:B------:R-:W-:Y:S01]  /*f3e0*/  ULDC.64 UR6, c[0x0][0x628] ;  /* 0x00018a0000067ab9 */ /* 0x000fe20000000a00 */
[----:B------:R-:W0:Y:S01]  /*f3f0*/  S2R R12, SR_CTAID.X ;  /* 0x00000000000c7919 */ /* 0x000e220000002500 */
[----:B------:R-:W-:Y:S01]  /*f400*/  ISETP.NE.U32.AND P0, PT, RZ, UR6, PT ;  /* 0x00000006ff007c0c */ /* 0x000fe2000bf05070 */
[----:B------:R-:W-:Y:S01]  /*f410*/  ULDC UR9, c[0x0][0x630] ;  /* 0x00018c0000097ab9 */ /* 0x000fe20000000800 */
[----:B------:R-:W-:Y:S01]  /*f420*/  IMAD.MOV.U32 R2, RZ, RZ, R18 ;  /* 0x000000ffff027224 */ /* 0x000fe200078e0012 */
[----:B------:R-:W1:Y:S01]  /*f430*/  S2R R11, SR_CTAID.Y ;  /* 0x00000000000b7919 */ /* 0x000e620000002600 */
[----:B------:R-:W-:Y:S01]  /*f440*/  ISETP.NE.AND.EX P0, PT, RZ, UR7, PT, P0 ;  /* 0x00000007ff007c0c */ /* 0x000fe2000bf05300 */
[----:B------:R-:W-:-:S12]  /*f450*/  IMAD.MOV.U32 R3, RZ, RZ, R17 ;  /* 0x000000ffff037224 */ /* 0x000fd800078e0011 */
[----:B------:R-:W-:Y:S05]  /*f460*/  @!P0 BRA `(.L_x_434) ;  /* 0x0000000000288947 */ /* 0x000fea0003800000 */
[----:B------:R-:W-:Y:S02]  /*f470*/  ULDC UR8, c[0x0][0x634] ;  /* 0x00018d0000087ab9 */ /* 0x000fe40000000800 */
[----:B------:R-:W-:-:S05]  /*f480*/  IADD3 R7, P0, R18, UR8, RZ ;  /* 0x0000000812077c10 */ /* 0x000fca000ff1e0ff */
[----:B------:R-:W-:-:S04]  /*f490*/  IMAD.X R13, RZ, RZ, R17, P0 ;  /* 0x000000ffff0d7224 */ /* 0x000fc800000e0611 */
[----:B------:R-:W-:-:S04]  /*f4a0*/  IMAD.WIDE.U32 R4, R13, UR6, RZ ;  /* 0x000000060d047c25 */ /* 0x000fc8000f8e00ff */
[----:B------:R-:W-:-:S04]  /*f4b0*/  IMAD.WIDE.U32 R4, P0, R7, UR7, R4 ;  /* 0x0000000707047c25 */ /* 0x000fc8000f800004 */
[----:B------:R-:W-:Y:S01]  /*f4c0*/  IMAD.WIDE.U32 R6, R7, UR6, RZ ;  /* 0x0000000607067c25 */ /* 0x000fe2000f8e00ff */
[----:B------:R-:W-:-:S03]  /*f4d0*/  IADD3.X R3, RZ, RZ, RZ, P0, !PT ;  /* 0x000000ffff037210 */ /* 0x000fc600007fe4ff */
[----:B------:R-:W-:Y:S01]  /*f4e0*/  IMAD.MOV.U32 R2, RZ, RZ, R5 ;  /* 0x000000ffff027224 */ /* 0x000fe200078e0005 */
[----:B------:R-:W-:-:S05]  /*f4f0*/  IADD3 RZ, P0, R7, R4, RZ ;  /* 0x0000000407ff7210 */ /* 0x000fca0007f1e0ff */
[----:B------:R-:W-:-:S08]  /*f500*/  IMAD.WIDE.U32.X R2, R13, UR7, R2, P0 ;  /* 0x000000070d027c25 */ /* 0x000fd000080e0402 */
.L_x_434:
[--C-:B------:R-:W-:Y:S01]  /*f510*/  SHF.R.U64 R6, R2, UR9, R3.reuse ;  /* 0x0000000902067c19 */ /* 0x100fe20008001203 */
[----:B------:R-:W-:Y:S01]  /*f520*/  ULDC.64 UR6, c[0x0][0x620] ;  /* 0x0001880000067ab9 */ /* 0x000fe20000000a00 */
[----:B------:R-:W-:Y:S01]  /*f530*/  SHF.R.U32.HI R2, RZ, UR9, R3 ;  /* 0x00000009ff027c19 */ /* 0x000fe20008011603 */
[----:B------:R-:W-:Y:S01]  /*f540*/  IMAD.MOV.U32 R3, RZ, RZ, R17 ;  /* 0x000000ffff037224 */ /* 0x000fe200078e0011 */
[----:B------:R-:W-:Y:S01]  /*f550*/  IADD3 R5, P0, RZ, -R6, RZ ;  /* 0x80000006ff057210 */ /* 0x000fe20007f1e0ff */
[----:B------:R-:W2:Y:S01]  /*f560*/  LDC R21, c[0x0][0x144] ;  /* 0x00005100ff157b82 */ /* 0x000ea20000000800 */
[----:B0-----:R-:W-:Y:S01]  /*f570*/  I2FP.F32.U32 R7, R12 ;  /* 0x0000000c00077245 */ /* 0x001fe20000201000 */
[----:B------:R-:W-:Y:S01]  /*f580*/  ULDC.64 UR10, c[0x0][0x640] ;  /* 0x00019000000a7ab9 */ /* 0x000fe20000000a00 */
[----:B------:R-:W-:Y:S01]  /*f590*/  ULDC UR8, c[0x0][0x608] ;  /* 0x0001820000087ab9 */ /* 0x000fe20000000800 */
[----:B------:R-:W-:Y:S01]  /*f5a0*/  IMAD.X R2, RZ, RZ, ~R2, P0 ;  /* 0x000000ffff027224 */ /* 0x000fe200000e0e02 */
[----:B------:R-:W-:-:S03]  /*f5b0*/  ISETP.NE.U32.AND P0, PT, RZ, UR10, PT ;  /* 0x0000000aff007c0c */ /* 0x000fc6000bf05070 */
[----:B------:R-:W-:Y:S01]  /*f5c0*/  IMAD R4, R2, UR6, RZ ;  /* 0x0000000602047c24 */ /* 0x000fe2000f8e02ff */
[----:B------:R-:W0:Y:S01]  /*f5d0*/  LDC R14, c[0x0][0x148] ;  /* 0x00005200ff0e7b82 */ /* 0x000e220000000800 */
[----:B------:R-:W-:Y:S01]  /*f5e0*/  IMAD.MOV.U32 R2, RZ, RZ, R18 ;  /* 0x000000ffff027224 */ /* 0x000fe200078e0012 */
[----:B------:R-:W-:-:S03]  /*f5f0*/  ISETP.NE.AND.EX P0, PT, RZ, UR11, PT, P0 ;  /* 0x0000000bff007c0c */ /* 0x000fc6000bf05300 */
[----:B------:R-:W-:Y:S01]  /*f600*/  IMAD.WIDE.U32 R2, R5, UR6, R2 ;  /* 0x0000000605027c25 */ /* 0x000fe2000f8e0002 */
[----:B------:R-:W-:-:S03]  /*f610*/  ULDC UR6, c[0x0][0x150] ;  /* 0x0000540000067ab9 */ /* 0x000fc60000000800 */
[----:B------:R-:W-:Y:S02]  /*f620*/  IMAD R5, R5, UR7, R4 ;  /* 0x0000000705057c24 */ /* 0x000fe4000f8e0204 */
[----:B------:R-:W-:Y:S01]  /*f630*/  FMUL R4, R7, UR6 ;  /* 0x0000000607047c20 */ /* 0x000fe20008400000 */
[----:B------:R-:W-:Y:S01]  /*f640*/  ULDC UR6, c[0x0][0x618] ;  /* 0x0001860000067ab9 */ /* 0x000fe20000000800 */
[----:B------:R-:W-:Y:S01]  /*f650*/  ULDC UR7, c[0x0][0x154] ;  /* 0x0000550000077ab9 */ /* 0x000fe20000000800 */
[----:B------:R-:W-:-:S03]  /*f660*/  IMAD.IADD R3, R3, 0x1, R5 ;  /* 0x0000000103037824 */ /* 0x000fc600078e0205 */
[----:B------:R-:W3:Y:S02]  /*f670*/  F2I.U32.TRUNC.NTZ R4, R4 ;  /* 0x0000000400047305 */ /* 0x000ee4000020f000 */
[----:B------:R-:W-:Y:S02]  /*f680*/  SHF.R.U64 R7, R2, UR6, R3 ;  /* 0x0000000602077c19 */ /* 0x000fe40008001203 */
[----:B-1----:R-:W-:-:S05]  /*f690*/  I2FP.F32.U32 R2, R11 ;  /* 0x0000000b00027245 */ /* 0x002fca0000201000 */
[----:B------:R-:W-:Y:S01]  /*f6a0*/  FMUL R5, R2, UR7 ;  /* 0x0000000702057c20 */ /* 0x000fe20008400000 */
[----:B------:R-:W-:Y:S01]  /*f6b0*/  SHF.R.U32.HI R2, RZ, UR6, R3 ;  /* 0x00000006ff027c19 */ /* 0x000fe20008011603 */
[----:B------:R-:W-:Y:S02]  /*f6c0*/  ULDC UR6, c[0x0][0x658] ;  /* 0x0001960000067ab9 */ /* 0x000fe40000000800 */
[----:B------:R1:W4:Y:S01]  /*f6d0*/  F2I.U32.TRUNC.NTZ R16, R5 ;  /* 0x0000000500107305 */ /* 0x000322000020f000 */
[----:B------:R-:W-:Y:S01]  /*f6e0*/  SHF.R.U64 R15, R7, UR8, R2 ;  /* 0x00000008070f7c19 */ /* 0x000fe20008001202 */
[----:B---3--:R-:W-:Y:S01]  /*f6f0*/  IMAD.MOV R4, RZ, RZ, -R4 ;  /* 0x000000ffff047224 */ /* 0x008fe200078e0a04 */
[----:B------:R-:W-:-:S03]  /*f700*/  SHF.R.U32.HI R2, RZ, UR8, R2 ;  /* 0x00000008ff027c19 */ /* 0x000fc60008011602 */
[----:B--2---:R-:W-:Y:S01]  /*f710*/  IMAD R12, R21, R4, R12 ;  /* 0x00000004150c7224 */ /* 0x004fe200078e020c */
[--C-:B------:R-:W-:Y:S02]  /*f720*/  SHF.R.U64 R13, R15, UR6, R2.reuse ;  /* 0x000000060f0d7c19 */ /* 0x100fe40008001202 */
[----:B------:R-:W-:-:S03]  /*f730*/  SHF.R.U32.HI R19, RZ, UR6, R2 ;  /* 0x00000006ff137c19 */ /* 0x000fc60008011602 */
[----:B------:R-:W-:Y:S02]  /*f740*/  IMAD.MOV.U32 R2, RZ, RZ, R13 ;  /* 0x000000ffff027224 */ /* 0x000fe400078e000d */
[----:B------:R-:W-:Y:S01]  /*f750*/  IMAD.MOV.U32 R3, RZ, RZ, R19 ;  /* 0x000000ffff037224 */ /* 0x000fe200078e0013 */
[----:B01--4-:R-:W-:Y:S06]  /*f760*/  @!P0 BRA `(.L_x_435) ;  /* 0x0000000000288947 */ /* 0x013fec0003800000 */
[----:B------:R-:W-:Y:S02]  /*f770*/  ULDC UR6, c[0x0][0x64c] ;  /* 0x0001930000067ab9 */ /* 0x000fe40000000800 */
[----:B------:R-:W-:-:S04]  /*f780*/  IADD3 R3, P0, R13, UR6, RZ ;  /* 0x000000060d037c10 */ /* 0x000fc8000ff1e0ff */
[----:B------:R-:W-:-:S05]  /*f790*/  IADD3.X R19, RZ, R19, RZ, P0, !PT ;  /* 0x00000013ff137210 */ /* 0x000fca00007fe4ff */
[----:B------:R-:W-:-:S04]  /*f7a0*/  IMAD.WIDE.U32 R4, R19, UR10, RZ ;  /* 0x0000000a13047c25 */ /* 0x000fc8000f8e00ff */
[----:B------:R-:W-:-:S04]  /*f7b0*/  IMAD.WIDE.U32 R4, P0, R3, UR11, R4 ;  /* 0x0000000b03047c25 */ /* 0x000fc8000f800004 */
[----:B------:R-:W-:-:S04]  /*f7c0*/  IMAD.WIDE.U32 R2, R3, UR10, RZ ;  /* 0x0000000a03027c25 */ /* 0x000fc8000f8e00ff */
[----:B------:R-:W-:Y:S01]  /*f7d0*/  IMAD.MOV.U32 R2, RZ, RZ, R5 ;  /* 0x000000ffff027224 */ /* 0x000fe200078e0005 */
[----:B------:R-:W-:Y:S01]  /*f7e0*/  IADD3 RZ, P1, R3, R4, RZ ;  /* 0x0000000403ff7210 */ /* 0x000fe20007f3e0ff */
[----:B------:R-:W-:-:S04]  /*f7f0*/  IMAD.X R3, RZ, RZ, RZ, P0 ;  /* 0x000000ffff037224 */ /* 0x000fc800000e06ff */
[----:B------:R-:W-:-:S08]  /*f800*/  IMAD.WIDE.U32.X R2, R19, UR11, R2, P1 ;  /* 0x0000000b13027c25 */ /* 0x000fd000088e0402 */
.L_x_435:
[----:B------:R-:W0:Y:S01]  /*f810*/  LDC R4, c[0x0][0x65c] ;  /* 0x00019700ff047b82 */ /* 0x000e220000000800 */
[----:B------:R-:W-:Y:S01]  /*f820*/  ULDC UR6, c[0x0][0x648] ;  /* 0x0001920000067ab9 */ /* 0x000fe20000000800 */
[----:B------:R-:W-:Y:S01]  /*f830*/  LOP3.LUT R15, R15, UR19, RZ, 0xc0, !PT ;  /* 0x000000130f0f7c12 */ /* 0x000fe2000f8ec0ff */
[----:B------:R-:W-:Y:S01]  /*f840*/  IMAD.MOV R16, RZ, RZ, -R16 ;  /* 0x000000ffff107224 */ /* 0x000fe200078e0a10 */
[----:B------:R-:W-:Y:S01]  /*f850*/  SHF.R.U64 R2, R2, UR6, R3 ;  /* 0x0000000602027c19 */ /* 0x000fe20008001203 */
[----:B------:R-:W-:Y:S01]  /*f860*/  ULDC UR6, c[0x0][0x638] ;  /* 0x00018e0000067ab9 */ /* 0x000fe20000000800 */
[----:B------:R-:W-:Y:S01]  /*f870*/  ULDC UR7, c[0x0][0x610] ;  /* 0x0001840000077ab9 */ /* 0x000fe20000000800 */
[----:B------:R-:W-:Y:S02]  /*f880*/  IMAD.MOV.U32 R3, RZ, RZ, 0x1 ;  /* 0x00000001ff037424 */ /* 0x000fe400078e00ff */
[----:B------:R-:W-:Y:S01]  /*f890*/  IMAD R15, R2, UR5, R15 ;  /* 0x00000005020f7c24 */ /* 0x000fe2000f8e020f */
[----:B0-----:R-:W-:Y:S01]  /*f8a0*/  ISETP.NE.AND P0, PT, R4, 0x1, PT ;  /* 0x000000010400780c */ /* 0x001fe20003f05270 */
[----:B------:R-:W-:Y:S01]  /*f8b0*/  IMAD.MOV R4, RZ, RZ, -R2 ;  /* 0x000000ffff047224 */ /* 0x000fe200078e0a02 */
[----:B------:R-:W-:-:S03]  /*f8c0*/  LOP3.LUT R2, R7, UR4, RZ, 0xc0, !PT ;  /* 0x0000000407027c12 */ /* 0x000fc6000f8ec0ff */
[----:B------:R-:W-:Y:S01]  /*f8d0*/  IMAD R13, R4, UR6, R13 ;  /* 0x00000006040d7c24 */ /* 0x000fe2000f8e020d */
[----:B------:R-:W-:-:S03]  /*f8e0*/  ULDC UR6, c[0x0][0x600] ;  /* 0x0001800000067ab9 */ /* 0x000fc60000000800 */
[--C-:B------:R-:W-:Y:S01]  /*f8f0*/  IMAD R13, R13, UR6, R2.reuse ;  /* 0x000000060d0d7c24 */ /* 0x100fe2000f8e0202 */
[----:B------:R-:W-:-:S03]  /*f900*/  PRMT R2, R3, 0x7610, R2 ;  /* 0x0000761003027816 */ /* 0x000fc60000000002 */
[----:B------:R-:W-:-:S04]  /*f910*/  @P0 IMAD R12, R14, R16, R11 ;  /* 0x000000100e0c0224 */ /* 0x000fc800078e020b */
[----:B------:R-:W-:-:S05]  /*f920*/  IMAD R12, R15, UR7, R12 ;  /* 0x000000070f0c7c24 */ /* 0x000fca000f8e020c */
[----:B------:R-:W-:Y:S02]  /*f930*/  SEL R7, R13, R12, !P0 ;  /* 0x0000000c0d077207 */ /* 0x000fe40004000000 */
[----:B------:R-:W-:-:S07]  /*f940*/  SEL R3, R12, R13, !P0 ;  /* 0x0000000d0c037207 */ /* 0x000fce0004000000 */
.L_x_433:
[----:B------:R-:W-:Y:S05]  /*f950*/  BSYNC B1 ;  /* 0x0000000000017941 */ /* 0x000fea0003800000 */
.L_x_432:
[----:B------:R-:W-:-:S13]  /*f960*/  LOP3.LUT P0, RZ, R2, 0xff, RZ, 0xc0, !PT ;  /* 0x000000ff02ff7812 */ /* 0x000fda000780c0ff */
[----:B------:R-:W-:Y:S05]  /*f970*/  @P0 BRA `(.L_x_436) ;  /* 0xfffffff400200947 */ /* 0x000fea000383ffff */
[----:B------:R-:W-:Y:S05]  /*f980*/  BSYNC B0 ;  /* 0x0000000000007941 */ /* 0x000fea0003800000 */
.L_x_425:
[----:B------:R-:W-:-:S03]  /*f990*/  UMOV UR6, 0xffffffff ;  /* 0xffffffff00067882 */ /* 0x000fc60000000000 */
[----:B------:R-:W-:Y:S05]  /*f9a0*/  BRA.DIV UR6, `(.L_x_437) ;  /* 0x0000000606cc7947 */ /* 0x000fea000b800000 */
[----:B------:R-:W-:-:S13]  /*f9b0*/  ELECT P6, URZ, PT ;  /* 0x00000000003f782f */ /* 0x000fda00038c0000 */
.L_x_456:
[----:B------:R-:W-:Y:S04]  /*f9c0*/  BSSY B0, `(.L_x_438) ;  /* 0x0000059000007945 */ /* 0x000fe80003800000 */
[----:B------:R-:W-:Y:S05]  /*f9d0*/  @!P6 BRA `(.L_x_439) ;  /* 0x00000004005ce947 */ /* 0x000fea0003800000 */
[----:B------:R-:W-:-:S04]  /*f9e0*/  ULOP3.LUT UR6, UR40, 0x2, URZ, 0xfc, !UPT ;  /* 0x0000000228067892 */ /* 0x000fc8000f8efc3f */
[----:B------:R-:W-:-:S06]  /*f9f0*/  UISETP.NE.AND UP0, UPT, UR6, 0x3, UPT ;  /* 0x000000030600788c */ /* 0x000fcc000bf05270 */
[----:B------:R-:W-:-:S13]  /*fa00*/  PLOP3.LUT P0, PT, PT, PT, UP0, 0x80, 0x0 ;  /* 0x000000000000781c */ /* 0x000fda0003f0f008 */
[----:B------:R-:W-:Y:S05]  /*fa10*/  @!P0 BRA `(.L_x_440) ;  /* 0x0000000000048947 */ /* 0x000fea0003800000 */
[----:B------:R-:W-:Y:S01]  /*fa20*/  BPT.TRAP 0x1 ;  /* 0x000000040000795c */ /* 0x000fe20000300000 */
.L_x_440:
[----:B------:R-:W0:Y:S01]  /*fa30*/  S2R R3, SR_CgaCtaId ;  /* 0x0000000000037919 */ /* 0x000e220000008800 */
[----:B------:R-:W-:-:S04]  /*fa40*/  MOV R0, 0x400 ;  /* 0x0000040000007802 */ /* 0x000fc80000000f00 */
[----:B0-----:R-:W-:Y:S02]  /*fa50*/  LEA R3, R3, R0, 0x18 ;  /* 0x0000000003037211 */ /* 0x001fe400078ec0ff */
[----:B------:R-:W-:-:S03]  /*fa60*/  SHF.L.U32 R0, R8, 0x1f, RZ ;  /* 0x0000001f08007819 */ /* 0x000fc600000006ff */
[----:B------:R-:W-:-:S04]  /*fa70*/  VIADD R3, R3, 0x48 ;  /* 0x0000004803037836 */ /* 0x000fc80000000000 */
[C---:B------:R-:W-:Y:S02]  /*fa80*/  IMAD R7, R10.reuse, 0x8, R3 ;  /* 0x000000080a077824 */ /* 0x040fe400078e0203 */
[----:B------:R-:W-:Y:S02]  /*fa90*/  VIADD R10, R10, 0x1 ;  /* 0x000000010a0a7836 */ /* 0x000fe40000000000 */
[----:B------:R-:W0:Y:S03]  /*faa0*/  SYNCS.PHASECHK.TRANS64.TRYWAIT P0, [R7+URZ], R0 ;  /* 0x00000000070075a7 */ /* 0x000e26000800017f */
[----:B------:R-:W-:-:S04]  /*fab0*/  ISETP.NE.AND P1, PT, R10, 0x9, PT ;  /* 0x000000090a00780c */ /* 0x000fc80003f25270 */
[----:B------:R-:W-:Y:S02]  /*fac0*/  SEL R5, RZ, 0x1, P1 ;  /* 0x00000001ff057807 */ /* 0x000fe40000800000 */
[----:B------:R-:W-:Y:S02]  /*fad0*/  SEL R10, R10, RZ, P1 ;  /* 0x000000ff0a0a7207 */ /* 0x000fe40000800000 */
[----:B------:R-:W-:Y:S02]  /*fae0*/  LOP3.LUT R5, R8, R5, RZ, 0x3c, !PT ;  /* 0x0000000508057212 */ /* 0x000fe400078e3cff */
[----:B------:R-:W-:Y:S02]  /*faf0*/  LEA R9, R10, R3, 0x3 ;  /* 0x000000030a097211 */ /* 0x000fe400078e18ff */
[----:B------:R-:W-:Y:S01]  /*fb00*/  SHF.L.U32 R4, R5, 0x1f, RZ ;  /* 0x0000001f05047819 */ /* 0x000fe200000006ff */
[----:B0-----:R-:W-:Y:S06]  /*fb10*/  @!P0 BRA `(.L_x_441) ;  /* 0x0000000400908947 */ /* 0x001fec0003800000 */
.L_x_457:
[----:B------:R-:W1:Y:S01]  /*fb20*/  SYNCS.PHASECHK.TRANS64.TRYWAIT P0, [R9+URZ], R4 ;  /* 0x00000004090075a7 */ /* 0x000e62000800017f */
[----:B0-----:R-:W-:-:S05]  /*fb30*/  VIADD R0, R10, 0x1 ;  /* 0x000000010a007836 */ /* 0x001fca0000000000 */
[----:B------:R-:W-:-:S04]  /*fb40*/  ISETP.NE.AND P1, PT, R0, 0x9, PT ;  /* 0x000000090000780c */ /* 0x000fc80003f25270 */
[----:B------:R-:W-:Y:S02]  /*fb50*/  SEL R2, RZ, 0x1, P1 ;  /* 0x00000001ff027807 */ /* 0x000fe40000800000 */
[----:B------:R-:W-:Y:S02]  /*fb60*/  SEL R0, R0, RZ, P1 ;  /* 0x000000ff00007207 */ /* 0x000fe40000800000 */
[----:B------:R-:W-:-:S03]  /*fb70*/  LOP3.LUT R7, R5, R2, RZ, 0x3c, !PT ;  /* 0x0000000205077212 */ /* 0x000fc600078e3cff */
[----:B------:R-:W-:Y:S01]  /*fb80*/  IMAD R6, R0, 0x8, R3 ;  /* 0x0000000800067824 */ /* 0x000fe200078e0203 */
[----:B------:R-:W-:Y:S01]  /*fb90*/  SHF.L.U32 R5, R7, 0x1f, RZ ;  /* 0x0000001f07057819 */ /* 0x000fe200000006ff */
[----:B-1----:R-:W-:Y:S06]  /*fba0*/  @!P0 BRA `(.L_x_442) ;  /* 0x0000000400808947 */ /* 0x002fec0003800000 */
.L_x_458:
[----:B------:R-:W1:Y:S01]  /*fbb0*/  SYNCS.PHASECHK.TRANS64.TRYWAIT P0, [R6+URZ], R5 ;  /* 0x00000005060075a7 */ /* 0x000e62000800017f */
[----:B------:R-:W-:-:S05]  /*fbc0*/  VIADD R0, R0, 0x1 ;  /* 0x0000000100007836 */ /* 0x000fca0000000000 */
[----:B------:R-:W-:-:S04]  /*fbd0*/  ISETP.NE.AND P1, PT, R0, 0x9, PT ;  /* 0x000000090000780c */ /* 0x000fc80003f25270 */
[----:B------:R-:W-:Y:S02]  /*fbe0*/  SEL R2, RZ, 0x1, P1 ;  /* 0x00000001ff027807 */ /* 0x000fe40000800000 */
[----:B------:R-:W-:Y:S02]  /*fbf0*/  SEL R0, R0, RZ, P1 ;  /* 0x000000ff00007207 */ /* 0x000fe40000800000 */
[----:B------:R-:W-:-:S03]  /*fc00*/  LOP3.LUT R7, R7, R2, RZ, 0x3c, !PT ;  /* 0x0000000207077212 */ /* 0x000fc600078e3cff */
[----:B0-----:R-:W-:Y:S01]  /*fc10*/  IMAD R9, R0, 0x8, R3 ;  /* 0x0000000800097824 */ /* 0x001fe200078e0203 */
[----:B------:R-:W-:Y:S01]  /*fc20*/  SHF.L.U32 R4, R7, 0x1f, RZ ;  /* 0x0000001f07047819 */ /* 0x000fe200000006ff */
[----:B-1----:R-:W-:Y:S06]  /*fc30*/  @!P0 BRA `(.L_x_443) ;  /* 0x0000000400708947 */ /* 0x002fec0003800000 */
.L_x_459:
        /* <DEDUP_REMOVED lines=9> */
.L_x_460:
        /* <DEDUP_REMOVED lines=9> */
.L_x_461:
[----:B------:R-:W1:Y:S01]  /*fd60*/  SYNCS.PHASECHK.TRANS64.TRYWAIT P0, [R9+URZ], R4 ;  /* 0x00000004090075a7 */ /* 0x000e62000800017f */
[----:B------:R-:W-:-:S04]  /*fd70*/  IADD3 R0, R0, 0x1, RZ ;  /* 0x0000000100007810 */ /* 0x000fc80007ffe0ff */
[----:B------:R-:W-:-:S04]  /*fd80*/  ISETP.NE.AND P1, PT, R0, 0x9, PT ;  /* 0x000000090000780c */ /* 0x000fc80003f25270 */
[----:B------:R-:W-:Y:S02]  /*fd90*/  SEL R2, RZ, 0x1, P1 ;  /* 0x00000001ff027807 */ /* 0x000fe40000800000 */
[----:B------:R-:W-:Y:S02]  /*fda0*/  SEL R0, R0, RZ, P1 ;  /* 0x000000ff00007207 */ /* 0x000fe40000800000 */
[----:B------:R-:W-:-:S03]  /*fdb0*/  LOP3.LUT R7, R7, R2, RZ, 0x3c, !PT ;  /* 0x0000000207077212 */ /* 0x000fc600078e3cff */
[----:B0-----:R-:W-:Y:S01]  /*fdc0*/  IMAD R6, R0, 0x8, R3 ;  /* 0x0000000800067824 */ /* 0x001fe200078e0203 */
[----:B------:R-:W-:Y:S01]  /*fdd0*/  SHF.L.U32 R5, R7, 0x1f, RZ ;  /* 0x0000001f07057819 */ /* 0x000fe200000006ff */
[----:B-1----:R-:W-:Y:S06]  /*fde0*/  @!P0 BRA `(.L_x_446) ;  /* 0x0000000400408947 */ /* 0x002fec0003800000 */
.L_x_462:
        /* <DEDUP_REMOVED lines=9> */
.L_x_463:
[----:B------:R-:W1:Y:S01]  /*fe80*/  SYNCS.PHASECHK.TRANS64.TRYWAIT P0, [R9+URZ], R4 ;  /* 0x00000004090075a7 */ /* 0x000e62000800017f */
[----:B------:R-:W-:-:S05]  /*fe90*/  VIADD R0, R0, 0x1 ;  /* 0x0000000100007836 */ /* 0x000fca0000000000 */
[----:B------:R-:W-:-:S04]  /*fea0*/  ISETP.NE.AND P1, PT, R0, 0x9, PT ;  /* 0x000000090000780c */ /* 0x000fc80003f25270 */
[----:B------:R-:W-:Y:S02]  /*feb0*/  SEL R2, RZ, 0x1, P1 ;  /* 0x00000001ff027807 */ /* 0x000fe40000800000 */
[----:B------:R-:W-:Y:S02]  /*fec0*/  SEL R0, R0, RZ, P1 ;  /* 0x000000ff00007207 */ /* 0x000fe40000800000 */
[----:B------:R-:W-:Y:S01]  /*fed0*/  LOP3.LUT R2, R7, R2, RZ, 0x3c, !PT ;  /* 0x0000000207027212 */ /* 0x000fe200078e3cff */
[----:B-1----:R-:W-:Y:S06]  /*fee0*/  @!P0 BRA `(.L_x_448) ;  /* 0x0000000400288947 */ /* 0x002fec0003800000 */
.L_x_464:
[----:B------:R-:W-:Y:S01]  /*fef0*/  IMAD R3, R0, 0x8, R3 ;  /* 0x0000000800037824 */ /* 0x000fe200078e0203 */
[----:B------:R-:W-:-:S07]  /*ff00*/  SHF.L.U32 R0, R2, 0x1f, RZ ;  /* 0x0000001f02007819 */ /* 0x000fce00000006ff */
.L_x_449:
[----:B--2---:R2:W3:Y:S02]  /*ff10*/  SYNCS.PHASECHK.TRANS64.TRYWAIT P0, [R3+URZ], R0 ;  /* 0x00000000030075a7 */ /* 0x0044e4000800017f */
[----:B---3--:R-:W-:Y:S05]  /*ff20*/  @!P0 NANOSLEEP.SYNCS 0x989680 ;  /* 0x009896800000895d */ /* 0x008fea0003900000 */
[----:B------:R-:W3:Y:S02]  /*ff30*/  @!P0 SYNCS.PHASECHK.TRANS64 P0, [R3+URZ], R0 ;  /* 0x00000000030085a7 */ /* 0x000ee4000800007f */
[----:B---3--:R-:W-:Y:S05]  /*ff40*/  @!P0 BRA `(.L_x_449) ;  /* 0xfffffffc00f08947 */ /* 0x008fea000383ffff */
.L_x_439:
[----:B------:R-:W-:Y:S05]  /*ff50*/  BSYNC B0 ;  /* 0x0000000000007941 */ /* 0x000fea0003800000 */
.L_x_438:
[----:B------:R-:W-:Y:S05]  /*ff60*/  EXIT ;  /* 0x000000000000794d */ /* 0x000fea0003800000 */
.L_x_22:
[----:B---3--:R3:W4:Y:S02]  /*ff70*/  SYNCS.PHASECHK.TRANS64.TRYWAIT P1, [R3+URZ], R0 ;  /* 0x00000000030075a7 */ /* 0x008724000802017f */
[----:B----4-:R-:W-:Y:S05]  /*ff80*/  @!P1 NANOSLEEP.SYNCS 0x989680 ;  /* 0x009896800000995d */ /* 0x010fea0003900000 */
[----:B------:R-:W4:Y:S02]  /*ff90*/  @!P1 SYNCS.PHASECHK.TRANS64 P1, [R3+URZ], R0 ;  /* 0x00000000030095a7 */ /* 0x000f24000802007f */
[----:B----4-:R-:W-:Y:S05]  /*ffa0*/  @!P1 BRA `(.L_x_22) ;  /* 0xfffffffc00f09947 */ /* 0x010fea000383ffff */
[----:B------:R-:W-:Y:S05]  /*ffb0*/  BRA `(.L_x_21) ;  /* 0xffffff1400ac7947 */ /* 0x000fea000383ffff */
.L_x_27:
[----:B-1----:R1:W2:Y:S02]  /*ffc0*/  SYNCS.PHASECHK.TRANS64.TRYWAIT P1, [R5+URZ], R4 ;  /* 0x00000004050075a7 */ /* 0x0022a4000802017f */
[----:B--2---:R-:W-:Y:S05]  /*ffd0*/  @!P1 NANOSLEEP.SYNCS 0x989680 ;  /* 0x009896800000995d */ /* 0x004fea0003900000 */
[----:B------:R-:W2:Y:S02]  /*ffe0*/  @!P1 SYNCS.PHASECHK.TRANS64 P1, [R5+URZ], R4 ;  /* 0x00000004050095a7 */ /* 0x000ea4000802007f */
[----:B--2---:R-:W-:Y:S05]  /*fff0*/  @!P1 BRA `(.L_x_27) ;  /* 0xfffffffc00f09947 */ /* 0x004fea000383ffff */
[----:B------:R-:W-:Y:S05]  /*10000*/  BRA `(.L_x_26) ;  /* 0xffffff18008c7947 */ /* 0x000fea000383ffff */
.L_x_426:
[----:B------:R-:W-:Y:S01]  /*10010*/  BSSY B1, `(.L_x_450) ;  /* 0x0000006000017945 */ /* 0x000fe20003800000 */
[----:B------:R-:W-:-:S07]  /*10020*/  IMAD.MOV.U32 R15, RZ, RZ, -0x1 ;  /* 0xffffffffff0f7424 */ /* 0x000fce00078e00ff */
[----:B------:R-:W-:Y:S05]  /*10030*/  WARPSYNC.COLLECTIVE R15, `(.L_x_451) ;  /* 0x000000000f0c7348 */ /* 0x000fea0003c00000 */
[----:B------:R-:W-:Y:S02]  /*10040*/  ELECT P6, UR62, PT ;  /* 0x00000000003e782f */ /* 0x000fe400038c0000 */
[----:B------:R-:W-:Y:S01]  /*10050*/  MOV R14, UR62 ;  /* 0x0000003e000e7c02 */ /* 0x000fe20008000f00 */
[----:B------:R-:W-:Y:S10]  /*10060*/  ENDCOLLECTIVE ;  /* 0x000000000000791b */ /* 0x000ff40003800000 */
.L_x_451:
[----:B------:R-:W-:Y:S05]  /*10070*/  BSYNC B1 ;  /* 0x0000000000017941 */ /* 0x000fea0003800000 */
.L_x_450:
[----:B------:R-:W-:Y:S05]  /*10080*/  BRA `(.L_x_452) ;  /* 0xffffffec00687947 */ /* 0x000fea000383ffff */
.L_x_429:
[----:B0-----:R0:W2:Y:S02]  /*10090*/  SYNCS.PHASECHK.TRANS64.TRYWAIT P0, [R13+URZ+0x48], R4 ;  /* 0x000048040d0075a7 */ /* 0x0010a4000800017f */
[----:B--2---:R-:W-:Y:S05]  /*100a0*/  @!P0 NANOSLEEP.SYNCS 0x989680 ;  /* 0x009896800000895d */ /* 0x004fea0003900000 */
[----:B------:R-:W2:Y:S02]  /*100b0*/  @!P0 SYNCS.PHASECHK.TRANS64 P0, [R13+URZ+0x48], R4 ;  /* 0x000048040d0085a7 */ /* 0x000ea4000800007f */
[----:B--2---:R-:W-:Y:S05]  /*100c0*/  @!P0 BRA `(.L_x_429) ;  /* 0xfffffffc00f08947 */ /* 0x004fea000383ffff */
[----:B------:R-:W-:Y:S05]  /*100d0*/  BRA `(.L_x_453) ;  /* 0xffffffec00a87947 */ /* 0x000fea000383ffff */
.L_x_437:
[----:B------:R-:W-:Y:S01]  /*100e0*/  BSSY B0, `(.L_x_454) ;  /* 0x0000006000007945 */ /* 0x000fe20003800000 */
[----:B------:R-:W-:-:S07]  /*100f0*/  IMAD.MOV.U32 R15, RZ, RZ, -0x1 ;  /* 0xffffffffff0f7424 */ /* 0x000fce00078e00ff */
[----:B------:R-:W-:Y:S05]  /*10100*/  WARPSYNC.COLLECTIVE R15, `(.L_x_455) ;  /* 0x000000000f0c7348 */ /* 0x000fea0003c00000 */
[----:B------:R-:W-:Y:S02]  /*10110*/  ELECT P6, UR62, PT ;  /* 0x00000000003e782f */ /* 0x000fe400038c0000 */
[----:B------:R-:W-:Y:S01]  /*10120*/  MOV R14, UR62 ;  /* 0x0000003e000e7c02 */ /* 0x000fe20008000f00 */
[----:B------:R-:W-:Y:S10]  /*10130*/  ENDCOLLECTIVE ;  /* 0x000000000000791b */ /* 0x000ff40003800000 */
.L_x_455:
[----:B------:R-:W-:Y:S05]  /*10140*/  BSYNC B0 ;  /* 0x0000000000007941 */ /* 0x000fea0003800000 */
.L_x_454:
[----:B------:R-:W-:Y:S05]  /*10150*/  BRA `(.L_x_456) ;  /* 0xfffffff800187947 */ /* 0x000fea000383ffff */
.L_x_441:
[----:B0-----:R0:W1:Y:S02]  /*10160*/  SYNCS.PHASECHK.TRANS64.TRYWAIT P0, [R7+URZ], R0 ;  /* 0x00000000070075a7 */ /* 0x001064000800017f */
[----:B-1----:R-:W-:Y:S05]  /*10170*/  @!P0 NANOSLEEP.SYNCS 0x989680 ;  /* 0x009896800000895d */ /* 0x002fea0003900000 */
[----:B------:R-:W1:Y:S02]  /*10180*/  @!P0 SYNCS.PHASECHK.TRANS64 P0, [R7+URZ], R0 ;  /* 0x00000000070085a7 */ /* 0x000e64000800007f */
[----:B-1----:R-:W-:Y:S05]  /*10190*/  @!P0 BRA `(.L_x_441) ;  /* 0xfffffffc00f08947 */ /* 0x002fea000383ffff */
[----:B------:R-:W-:Y:S05]  /*101a0*/  BRA `(.L_x_457) ;  /* 0xfffffff8005c7947 */ /* 0x000fea000383ffff */
.L_x_442:
[----:B0-----:R0:W1:Y:S02]  /*101b0*/  SYNCS.PHASECHK.TRANS64.TRYWAIT P0, [R9+URZ], R4 ;  /* 0x00000004090075a7 */ /* 0x001064000800017f */
[----:B-1----:R-:W-:Y:S05]  /*101c0*/  @!P0 NANOSLEEP.SYNCS 0x989680 ;  /* 0x009896800000895d */ /* 0x002fea0003900000 */
[----:B------:R-:W1:Y:S02]  /*101d0*/  @!P0 SYNCS.PHASECHK.TRANS64 P0, [R9+URZ], R4 ;  /* 0x00000004090085a7 */ /* 0x000e64000800007f */
[----:B-1----:R-:W-:Y:S05]  /*101e0*/  @!P0 BRA `(.L_x_442) ;  /* 0xfffffffc00f08947 */ /* 0x002fea000383ffff */
[----:B------:R-:W-:Y:S05]  /*101f0*/  BRA `(.L_x_458) ;  /* 0xfffffff8006c7947 */ /* 0x000fea000383ffff */
.L_x_443:
[----:B0-----:R0:W1:Y:S02]  /*10200*/  SYNCS.PHASECHK.TRANS64.TRYWAIT P0, [R6+URZ], R5 ;  /* 0x00000005060075a7 */ /* 0x001064000800017f */
[----:B-1----:R-:W-:Y:S05]  /*10210*/  @!P0 NANOSLEEP.SYNCS 0x989680 ;  /* 0x009896800000895d */ /* 0x002fea0003900000 */
[----:B------:R-:W1:Y:S02]  /*10220*/  @!P0 SYNCS.PHASECHK.TRANS64 P0, [R6+URZ], R5 ;  /* 0x00000005060085a7 */ /* 0x000e64000800007f */
[----:B-1----:R-:W-:Y:S05]  /*10230*/  @!P0 BRA `(.L_x_443) ;  /* 0xfffffffc00f08947 */ /* 0x002fea000383ffff */
[----:B------:R-:W-:Y:S05]  /*10240*/  BRA `(.L_x_459) ;  /* 0xfffffff8007c7947 */ /* 0x000fea000383ffff */
.L_x_444:
[----:B0-----:R0:W1:Y:S02]  /*10250*/  SYNCS.PHASECHK.TRANS64.TRYWAIT P0, [R9+URZ], R4 ;  /* 0x00000004090075a7 */ /* 0x001064000800017f */
[----:B-1----:R-:W-:Y:S05]  /*10260*/  @!P0 NANOSLEEP.SYNCS 0x989680 ;  /* 0x009896800000895d */ /* 0x002fea0003900000 */
[----:B------:R-:W1:Y:S02]  /*10270*/  @!P0 SYNCS.PHASECHK.TRANS64 P0, [R9+URZ], R4 ;  /* 0x00000004090085a7 */ /* 0x000e64000800007f */
[----:B-1----:R-:W-:Y:S05]  /*10280*/  @!P0 BRA `(.L_x_444) ;  /* 0xfffffffc00f08947 */ /* 0x002fea000383ffff */
[----:B------:R-:W-:Y:S05]  /*10290*/  BRA `(.L_x_460) ;  /* 0xfffffff8008c7947 */ /* 0x000fea000383ffff */
.L_x_445:
[----:B0-----:R0:W1:Y:S02]  /*102a0*/  SYNCS.PHASECHK.TRANS64.TRYWAIT P0, [R6+URZ], R5 ;  /* 0x00000005060075a7 */ /* 0x001064000800017f */
[----:B-1----:R-:W-:Y:S05]  /*102b0*/  @!P0 NANOSLEEP.SYNCS 0x989680 ;  /* 0x009896800000895d */ /* 0x002fea0003900000 */
[----:B------:R-:W1:Y:S02]  /*102c0*/  @!P0 SYNCS.PHASECHK.TRANS64 P0, [R6+URZ], R5 ;  /* 0x00000005060085a7 */ /* 0x000e64000800007f */
[----:B-1----:R-:W-:Y:S05]  /*102d0*/  @!P0 BRA `(.L_x_445) ;  /* 0xfffffffc00f08947 */ /* 0x002fea000383ffff */
[----:B------:R-:W-:Y:S05]  /*102e0*/  BRA `(.L_x_461) ;  /* 0xfffffff8009c7947 */ /* 0x000fea000383ffff */
.L_x_446:
[----:B0-----:R0:W1:Y:S02]  /*102f0*/  SYNCS.PHASECHK.TRANS64.TRYWAIT P0, [R9+URZ], R4 ;  /* 0x00000004090075a7 */ /* 0x001064000800017f */
[----:B-1----:R-:W-:Y:S05]  /*10300*/  @!P0 NANOSLEEP.SYNCS 0x989680 ;  /* 0x009896800000895d */ /* 0x002fea0003900000 */
[----:B------:R-:W1:Y:S02]  /*10310*/  @!P0 SYNCS.PHASECHK.TRANS64 P0, [R9+URZ], R4 ;  /* 0x00000004090085a7 */ /* 0x000e64000800007f */
[----:B-1----:R-:W-:Y:S05]  /*10320*/  @!P0 BRA `(.L_x_446) ;  /* 0xfffffffc00f08947 */ /* 0x002fea000383ffff */
[----:B------:R-:W-:Y:S05]  /*10330*/  BRA `(.L_x_462) ;  /* 0xfffffff800ac7947 */ /* 0x000fea000383ffff */
.L_x_447:
[----:B0-----:R0:W1:Y:S02]  /*10340*/  SYNCS.PHASECHK.TRANS64.TRYWAIT P0, [R6+URZ], R5 ;  /* 0x00000005060075a7 */ /* 0x001064000800017f */
[----:B-1----:R-:W-:Y:S05]  /*10350*/  @!P0 NANOSLEEP.SYNCS 0x989680 ;  /* 0x009896800000895d */ /* 0x002fea0003900000 */
[----:B------:R-:W1:Y:S02]  /*10360*/  @!P0 SYNCS.PHASECHK.TRANS64 P0, [R6+URZ], R5 ;  /* 0x00000005060085a7 */ /* 0x000e64000800007f */
[----:B-1----:R-:W-:Y:S05]  /*10370*/  @!P0 BRA `(.L_x_447) ;  /* 0xfffffffc00f08947 */ /* 0x002fea000383ffff */
[----:B------:R-:W-:Y:S05]  /*10380*/  BRA `(.L_x_463) ;  /* 0xfffffff800bc7947 */ /* 0x000fea000383ffff */
.L_x_448:
[----:B-1----:R1:W2:Y:S02]  /*10390*/  SYNCS.PHASECHK.TRANS64.TRYWAIT P0, [R9+URZ], R4 ;  /* 0x00000004090075a7 */ /* 0x0022a4000800017f */
[----:B--2---:R-:W-:Y:S05]  /*103a0*/  @!P0 NANOSLEEP.SYNCS 0x989680 ;  /* 0x009896800000895d */ /* 0x004fea0003900000 */
[----:B------:R-:W2:Y:S02]  /*103b0*/  @!P0 SYNCS.PHASECHK.TRANS64 P0, [R9+URZ], R4 ;  /* 0x00000004090085a7 */ /* 0x000ea4000800007f */
[----:B--2---:R-:W-:Y:S05]  /*103c0*/  @!P0 BRA `(.L_x_448) ;  /* 0xfffffffc00f08947 */ /* 0x004fea000383ffff */
[----:B------:R-:W-:Y:S05]  /*103d0*/  BRA `(.L_x_464) ;  /* 0xfffffff800c47947 */ /* 0x000fea000383ffff */
.L_x_465:
[----:B------:R-:W-:-:S00]  /*103e0*/  BRA `(.L_x_465) ;  /* 0xfffffffc00fc7947 */ /* 0x000fc0000383ffff */
[----:B------:R-:W-:-:S00]  /*103f0*/  NOP ;  /* 0x0000000000007918 */ /* 0x000fc00000000000 */
        /* <DEDUP_REMOVED lines=8> */
.L_x_466:


//--------------------- .nv.global.init           --------------------------
	.section	.nv.global.init,"aw",@progbits
.nv.global.init:
	.type		$str$22,@object
	.size		$str$22,($str$23 - $str$22)
$str$22:
        /*0000*/ 	.byte	0x6b, 0x5f, 0x74, 0x69, 0x6c, 0x65, 0x5f, 0x63, 0x6f, 0x75, 0x6e, 0x74, 0x20, 0x3e, 0x3d, 0x20
        /*0010*/ 	.byte	0x31, 0x00
	.type		$str$23,@object
	.size		$str$23,(__unnamed_1 - $str$23)
$str$23:
        /*0012*/ 	.byte	0x2f, 0x74, 0x6d, 0x70, 0x2f, 0x63, 0x75, 0x74, 0x6c, 0x61, 0x73, 0x73, 0x5f, 0x73, 0x77, 0x65
        /*0022*/ 	.byte	0x65, 0x70, 0x5f, 0x73, 0x72, 0x63, 0x2f, 0x69, 0x6e, 0x63, 0x6c, 0x75, 0x64, 0x65, 0x2f, 0x63
        /*0032*/ 	.byte	0x75, 0x74, 0x6c, 0x61, 0x73, 0x73, 0x2f, 0x67, 0x65, 0x6d, 0x6d, 0x2f, 0x63, 0x6f, 0x6c, 0x6c
        /*0042*/ 	.byte	0x65, 0x63, 0x74, 0x69, 0x76, 0x65, 0x2f, 0x73, 0x6d, 0x39, 0x30, 0x5f, 0x6d, 0x6d, 0x61, 0x5f
        /*0052*/ 	.byte	0x74, 0x6d, 0x61, 0x5f, 0x67, 0x6d, 0x6d, 0x61, 0x5f, 0x73, 0x73, 0x5f, 0x77, 0x61, 0x72, 0x70
        /*0062*/ 	.byte	0x73, 0x70, 0x65, 0x63, 0x69, 0x61, 0x6c, 0x69, 0x7a, 0x65, 0x64, 0x2e, 0x68, 0x70, 0x70, 0x00
	.type		__unnamed_1,@object
	.size		__unnamed_1,(.L_0 - __unnamed_1)
__unnamed_1:
        /*0072*/ 	.byte	0x76, 0x6f, 0x69, 0x64, 0x20, 0x63, 0x75, 0x74, 0x6c, 0x61, 0x73, 0x73, 0x3a, 0x3a, 0x67, 0x65
        /* <DEDUP_REMOVED lines=181> */
        /*0bd2*/ 	.byte	0x00
.L_0:


//--------------------- .nv.shared._ZN7cutlass13device_kernelINS_4gemm6kernel13GemmUniversalIN4cute5tupleIJiiiiEEENS1_10collective13CollectiveMmaINS1_34MainloopSm90TmaGmmaWarpSpecializedILi9ENS5_IJNS4_1CILi2EEENSA_ILi1EEESC_EEENS1_35KernelTmaWarpSpecializedCooperativeEEENS5_IJNSA_ILi192EEESG_NSA_ILi32EEEEEENS_10bfloat16_tENS5_IJlSC_lEEESJ_SK_NS4_8TiledMMAINS4_8MMA_AtomIJNS4_4SM904GMMA28MMA_64x192x16_F32BF16BF16_SSILNSO_5MajorE0ELSQ_0ELNSO_7ScaleInE1ELSR_1EEEEEENS4_6LayoutISD_NS5_IJSC_NSA_ILi0EEESV_EEEEENS5_IJNS4_10UnderscoreESY_SY_EEEEENS4_13SM90_TMA_LOADENS4_14ComposedLayoutINS4_7SwizzleILi2ELi4ELi3EEENS4_18smem_ptr_flag_bitsILi16EEENSU_INS5_IJNSA_ILi8EEESH_EEENS5_IJSH_SC_EEEEEEEvNS4_8identityENS4_23SM90_TMA_LOAD_MULTICASTES1B_vS1C_EENS_8epilogue10collective6detail29Sm90TmaWarpSpecializedAdapterINS1G_15DefaultEpilogueISJ_SK_SK_NS1F_6thread17LinearCombinationISJ_Li1EffLNS1K_9ScaleType4KindE0ELNS_15FloatRoundStyleE2ESJ_EENS1_15EpilogueDefaultEEEEEvvEEEEvNT_6ParamsE --------------------------
	.section	.nv.shared._ZN7cutlass13device_kernelINS_4gemm6kernel13GemmUniversalIN4cute5tupleIJiiiiEEENS1_10collective13CollectiveMmaINS1_34MainloopSm90TmaGmmaWarpSpecializedILi9ENS5_IJNS4_1CILi2EEENSA_ILi1EEESC_EEENS1_35KernelTmaWarpSpecializedCooperativeEEENS5_IJNSA_ILi192EEESG_NSA_ILi32EEEEEENS_10bfloat16_tENS5_IJlSC_lEEESJ_SK_NS4_8TiledMMAINS4_8MMA_AtomIJNS4_4SM904GMMA28MMA_64x192x16_F32BF16BF16_SSILNSO_5MajorE0ELSQ_0ELNSO_7ScaleInE1ELSR_1EEEEEENS4_6LayoutISD_NS5_IJSC_NSA_ILi0EEESV_EEEEENS5_IJNS4_10UnderscoreESY_SY_EEEEENS4_13SM90_TMA_LOADENS4_14ComposedLayoutINS4_7SwizzleILi2ELi4ELi3EEENS4_18smem_ptr_flag_bitsILi16EEENSU_INS5_IJNSA_ILi8EEESH_EEENS5_IJSH_SC_EEEEEEEvNS4_8identityENS4_23SM90_TMA_LOAD_MULTICASTES1B_vS1C_EENS_8epilogue10collective6detail29Sm90TmaWarpSpecializedAdapterINS1G_15DefaultEpilogueISJ_SK_SK_NS1F_6thread17LinearCombinationISJ_Li1EffLNS1K_9ScaleType4KindE0ELNS_15FloatRoundStyleE2ESJ_EENS1_15EpilogueDefaultEEEEEvvEEEEvNT_6ParamsE,"aw",@nobits
	.sectionflags	@""
	.align	16
	.zero		1024


//--------------------- .nv.shared.reserved.0     --------------------------
	.section	.nv.shared.reserved.0,"aw",@nobits
	.weak		__nv_reservedSMEM_offset_0_alias
	.size		__nv_reservedSMEM_offset_0_alias, 0, 0
	.other		__nv_reservedSMEM_offset_0_alias,@"STO_CUDA_RESERVED_SHARED STV_DEFAULT"
__nv_reservedSMEM_offset_0_alias:
	.zero		0


//--------------------- .nv.global                --------------------------
	.section	.nv.global,"aw",@nobits
.nv.global:
	.type		_ZN40_INTERNAL_f0c44f4c_4_k_cu_07238d26_144634cute1_E,@object
	.size		_ZN40_INTERNAL_f0c44f4c_4_k_cu_07238d26_144634cute1_E,(_ZN40_INTERNAL_f0c44f4c_4_k_cu_07238d26_144634cuda3std3__45__cpo6cbeginE - _ZN40_INTERNAL_f0c44f4c_4_k_cu_07238d26_144634cute1_E)
_ZN40_INTERNAL_f0c44f4c_4_k_cu_07238d26_144634cute1_E:
	.zero		1
	.type		_ZN40_INTERNAL_f0c44f4c_4_k_cu_07238d26_144634cuda3std3__45__cpo6cbeginE,@object
	.size		_ZN40_INTERNAL_f0c44f4c_4_k_cu_07238d26_144634cuda3std3__45__cpo6cbeginE,(_ZN40_INTERNAL_f0c44f4c_4_k_cu_07238d26_144634cuda3std3__48in_placeE - _ZN40_INTERNAL_f0c44f4c_4_k_cu_07238d26_144634cuda3std3__45__cpo6cbeginE)
_ZN40_INTERNAL_f0c44f4c_4_k_cu_07238d26_144634cuda3std3__45__cpo6cbeginE:
	.zero		1
	.type		_ZN40_INTERNAL_f0c44f4c_4_k_cu_07238d26_144634cuda3std3__48in_placeE,@object
	.size		_ZN40_INTERNAL_f0c44f4c_4_k_cu_07238d26_144634cuda3std3__48in_placeE,(_ZN40_INTERNAL_f0c44f4c_4_k_cu_07238d26_144634cuda3std6ranges3__45__cpo9iter_moveE - _ZN40_INTERNAL_f0c44f4c_4_k_cu_07238d26_144634cuda3std3__48in_placeE)
_ZN40_INTERNAL_f0c44f4c_4_k_cu_07238d26_144634cuda3std3__48in_placeE:
	.zero		1
	.type		_ZN40_INTERNAL_f0c44f4c_4_k_cu_07238d26_144634cuda3std6ranges3__45__cpo9iter_moveE,@object
	.size		_ZN40_INTERNAL_f0c44f4c_4_k_cu_07238d26_144634cuda3std6ranges3__45__cpo9iter_moveE,(_ZN40_INTERNAL_f0c44f4c_4_k_cu_07238d26_144634cuda3std3__45__cpo5beginE - _ZN40_INTERNAL_f0c44f4c_4_k_cu_07238d26_144634cuda3std6ranges3__45__cpo9iter_moveE)
_ZN40_INTERNAL_f0c44f4c_4_k_cu_07238d26_144634cuda3std6ranges3__45__cpo9iter_moveE:
	.zero		1
	.type		_ZN40_INTERNAL_f0c44f4c_4_k_cu_07238d26_144634cuda3std3__45__cpo5beginE,@object
	.size		_ZN40_INTERNAL_f0c44f4c_4_k_cu_07238d26_144634cuda3std3__45__cpo5beginE,(_ZN40_INTERNAL_f0c44f4c_4_k_cu_07238d26_144634cuda3std3__442_GLOBAL__N__f0c44f4c_4_k_cu_07238d26_144636ignoreE - _ZN40_INTERNAL_f0c44f4c_4_k_cu_07238d26_144634cuda3std3__45__cpo5beginE)
_ZN40_INTERNAL_f0c44f4c_4_k_cu_07238d26_144634cuda3std3__45__cpo5beginE:
	.zero		1
	.type		_ZN40_INTERNAL_f0c44f4c_4_k_cu_07238d26_144634cuda3std3__442_GLOBAL__N__f0c44f4c_4_k_cu_07238d26_144636ignoreE,@object
	.size		_ZN40_INTERNAL_f0c44f4c_4_k_cu_07238d26_144634cuda3std3__442_GLOBAL__N__f0c44f4c_4_k_cu_07238d26_144636ignoreE,(_ZN40_INTERNAL_f0c44f4c_4_k_cu_07238d26_144634cute7productE - _ZN40_INTERNAL_f0c44f4c_4_k_cu_07238d26_144634cuda3std3__442_GLOBAL__N__f0c44f4c_4_k_cu_07238d26_144636ignoreE)
_ZN40_INTERNAL_f0c44f4c_4_k_cu_07238d26_144634cuda3std3__442_GLOBAL__N__f0c44f4c_4_k_cu_07238d26_144636ignoreE:
	.zero		1
	.type		_ZN40_INTERNAL_f0c44f4c_4_k_cu_07238d26_144634cute7productE,@object
	.size		_ZN40_INTERNAL_f0c44f4c_4_k_cu_07238d26_144634cute7productE,(_ZN40_INTERNAL_f0c44f4c_4_k_cu_07238d26_144634cuda3std3__45__cpo3endE - _ZN40_INTERNAL_f0c44f4c_4_k_cu_07238d26_144634cute7productE)
_ZN40_INTERNAL_f0c44f4c_4_k_cu_07238d26_144634cute7productE:
	.zero		1
	.type		_ZN40_INTERNAL_f0c44f4c_4_k_cu_07238d26_144634cuda3std3__45__cpo3endE,@object
	.size		_ZN40_INTERNAL_f0c44f4c_4_k_cu_07238d26_144634cuda3std3__45__cpo3endE,(_ZN40_INTERNAL_f0c44f4c_4_k_cu_07238d26_144634cuda3std3__419piecewise_constructE - _ZN40_INTERNAL_f0c44f4c_4_k_cu_07238d26_144634cuda3std3__45__cpo3endE)
_ZN40_INTERNAL_f0c44f4c_4_k_cu_07238d26_144634cuda3std3__45__cpo3endE:
	.zero		1
	.type		_ZN40_INTERNAL_f0c44f4c_4_k_cu_07238d26_144634cuda3std3__419piecewise_constructE,@object
	.size		_ZN40_INTERNAL_f0c44f4c_4_k_cu_07238d26_144634cuda3std3__419piecewise_constructE,(_ZN40_INTERNAL_f0c44f4c_4_k_cu_07238d26_144634cuda3std3__45__cpo4cendE - _ZN40_INTERNAL_f0c44f4c_4_k_cu_07238d26_144634cuda3std3__419piecewise_constructE)
_ZN40_INTERNAL_f0c44f4c_4_k_cu_07238d26_144634cuda3std3__419piecewise_constructE:
	.zero		1
	.type		_ZN40_INTERNAL_f0c44f4c_4_k_cu_07238d26_144634cuda3std3__45__cpo4cendE,@object
	.size		_ZN40_INTERNAL_f0c44f4c_4_k_cu_07238d26_144634cuda3std3__45__cpo4cendE,(_ZN40_INTERNAL_f0c44f4c_4_k_cu_07238d26_144634cuda3std6ranges3__45__cpo4swapE - _ZN40_INTERNAL_f0c44f4c_4_k_cu_07238d26_144634cuda3std3__45__cpo4cendE)
_ZN40_INTERNAL_f0c44f4c_4_k_cu_07238d26_144634cuda3std3__45__cpo4cendE:
	.zero		1
	.type		_ZN40_INTERNAL_f0c44f4c_4_k_cu_07238d26_144634cuda3std6ranges3__45__cpo4swapE,@object
	.size		_ZN40_INTERNAL_f0c44f4c_4_k_cu_07238d26_144634cuda3std6ranges3__45__cpo4swapE,(.L_8 - _ZN40_INTERNAL_f0c44f4c_4_k_cu_07238d26_144634cuda3std6ranges3__45__cpo4swapE)
_ZN40_INTERNAL_f0c44f4c_4_k_cu_07238d26_144634cuda3std6ranges3__45__cpo4swapE:
	.zero		1
.L_8:


//--------------------- .nv.constant0._ZN7cutlass13device_kernelINS_4gemm6kernel13GemmUniversalIN4cute5tupleIJiiiiEEENS1_10collective13CollectiveMmaINS1_34MainloopSm90TmaGmmaWarpSpecializedILi9ENS5_IJNS4_1CILi2EEENSA_ILi1EEESC_EEENS1_35KernelTmaWarpSpecializedCooperativeEEENS5_IJNSA_ILi192EEESG_NSA_ILi32EEEEEENS_10bfloat16_tENS5_IJlSC_lEEESJ_SK_NS4_8TiledMMAINS4_8MMA_AtomIJNS4_4SM904GMMA28MMA_64x192x16_F32BF16BF16_SSILNSO_5MajorE0ELSQ_0ELNSO_7ScaleInE1ELSR_1EEEEEENS4_6LayoutISD_NS5_IJSC_NSA_ILi0EEESV_EEEEENS5_IJNS4_10UnderscoreESY_SY_EEEEENS4_13SM90_TMA_LOADENS4_14ComposedLayoutINS4_7SwizzleILi2ELi4ELi3EEENS4_18smem_ptr_flag_bitsILi16EEENSU_INS5_IJNSA_ILi8EEESH_EEENS5_IJSH_SC_EEEEEEEvNS4_8identityENS4_23SM90_TMA_LOAD_MULTICASTES1B_vS1C_EENS_8epilogue10collective6detail29Sm90TmaWarpSpecializedAdapterINS1G_15DefaultEpilogueISJ_SK_SK_NS1F_6thread17LinearCombinationISJ_Li1EffLNS1K_9ScaleType4KindE0ELNS_15FloatRoundStyleE2ESJ_EENS1_15EpilogueDefaultEEEEEvvEEEEvNT_6ParamsE --------------------------
	.section	.nv.constant0._ZN7cutlass13device_kernelINS_4gemm6kernel13GemmUniversalIN4cute5tupleIJiiiiEEENS1_10collective13CollectiveMmaINS1_34MainloopSm90TmaGmmaWarpSpecializedILi9ENS5_IJNS4_1CILi2EEENSA_ILi1EEESC_EEENS1_35KernelTmaWarpSpecializedCooperativeEEENS5_IJNSA_ILi192EEESG_NSA_ILi32EEEEEENS_10bfloat16_tENS5_IJlSC_lEEESJ_SK_NS4_8TiledMMAINS4_8MMA_AtomIJNS4_4SM904GMMA28MMA_64x192x16_F32BF16BF16_SSILNSO_5MajorE0ELSQ_0ELNSO_7ScaleInE1ELSR_1EEEEEENS4_6LayoutISD_NS5_IJSC_NSA_ILi0EEESV_EEEEENS5_IJNS4_10UnderscoreESY_SY_EEEEENS4_13SM90_TMA_LOADENS4_14ComposedLayoutINS4_7SwizzleILi2ELi4ELi3EEENS4_18smem_ptr_flag_bitsILi16EEENSU_INS5_IJNSA_ILi8EEESH_EEENS5_IJSH_SC_EEEEEEEvNS4_8identityENS4_23SM90_TMA_LOAD_MULTICASTES1B_vS1C_EENS_8epilogue10collective6detail29Sm90TmaWarpSpecializedAdapterINS1G_15DefaultEpilogueISJ_SK_SK_NS1F_6thread17LinearCombinationISJ_Li1EffLNS1K_9ScaleType4KindE0ELNS_15FloatRoundStyleE2ESJ_EENS1_15EpilogueDefaultEEEEEvvEEEEvNT_6ParamsE,"a",@progbits
	.sectionflags	@""
	.align	4
.nv.constant0._ZN7cutlass13device_kernelINS_4gemm6kernel13GemmUniversalIN4cute5tupleIJiiiiEEENS1_10collective13CollectiveMmaINS1_34MainloopSm90TmaGmmaWarpSpecializedILi9ENS5_IJNS4_1CILi2EEENSA_ILi1EEESC_EEENS1_35KernelTmaWarpSpecializedCooperativeEEENS5_IJNSA_ILi192EEESG_NSA_ILi32EEEEEENS_10bfloat16_tENS5_IJlSC_lEEESJ_SK_NS4_8TiledMMAINS4_8MMA_AtomIJNS4_4SM904GMMA28MMA_64x192x16_F32BF16BF16_SSILNSO_5MajorE0ELSQ_0ELNSO_7ScaleInE1ELSR_1EEEEEENS4_6LayoutISD_NS5_IJSC_NSA_ILi0EEESV_EEEEENS5_IJNS4_10UnderscoreESY_SY_EEEEENS4_13SM90_TMA_LOADENS4_14ComposedLayoutINS4_7SwizzleILi2ELi4ELi3EEENS4_18smem_ptr_flag_bitsILi16EEENSU_INS5_IJNSA_ILi8EEESH_EEENS5_IJSH_SC_EEEEEEEvNS4_8identityENS4_23SM90_TMA_LOAD_MULTICASTES1B_vS1C_EENS_8epilogue10collective6detail29Sm90TmaWarpSpecializedAdapterINS1G_15DefaultEpilogueISJ_SK_SK_NS1F_6thread17LinearCombinationISJ_Li1EffLNS1K_9ScaleType4KindE0ELNS_15FloatRoundStyleE2ESJ_EENS1_15EpilogueDefaultEEEEEvvEEEEvNT_6ParamsE:
	.zero		1664


//--------------------- SYMBOLS --------------------------

	.type		.nv.reservedSmem.offset0,@object
	.size		.nv.reservedSmem.offset0,0x4
	.type		__assertfail,@function
